	.target	sm_90a

	.elftype	@"ET_EXEC"


//--------------------- .note.nv.tkinfo           --------------------------
	.section	.note.nv.tkinfo,"",@"SHT_NOTE"
	.sectionflags	@"SHF_NOTE_NV_TKINFO"
	.tkinfo
        /*0018*/ 	.word	0x00000002
        /*0030*/ 	.string	""
        /*0030*/ 	.string	"ptxas"
        /*0030*/ 	.string	"Cuda compilation tools, release 13.0, V13.0.88"
        /*0030*/ 	.string	"Build cuda_13.0.r13.0/compiler.36424714_0"
        /*0030*/ 	.string	"-arch sm_90a -m 64 "



//--------------------- .note.nv.cuinfo           --------------------------
	.section	.note.nv.cuinfo,"",@"SHT_NOTE"
	.sectionflags	@"SHF_NOTE_NV_CUINFO"
        /*0018*/ 	.short	0x0002
        /*001a*/ 	.short	0x005a
        /*001c*/ 	.short	0x0082
	.zero		2


//--------------------- .nv.info                  --------------------------
	.section	.nv.info,"",@"SHT_CUDA_INFO"
	.align	4


	//----- nvinfo : EIATTR_REGCOUNT
	.align		4
        /*0000*/ 	.byte	0x04, 0x2f
        /*0002*/ 	.short	(.L_46 - .L_45)
	.align		4
.L_45:
        /*0004*/ 	.word	index@(_Z11gemm_deviceIN4cute5tupleIJiiiEEENS1_IJNS0_1CILi128EEES4_NS3_ILi8EEEEEEfNS1_IJNS3_ILi1EEEiEEENS0_6LayoutINS1_IJS4_S5_EEENS1_IJS7_S4_EEEEENS0_9TiledCopyINS0_9Copy_AtomIJNS0_13UniversalCopyIN7cutlass9uint128_tESH_EEfEEENS9_INS1_IJNS3_ILi256EEENS3_ILi4EEEEEENS1_IJSL_S7_EEEEESA_EEfS8_SC_SP_fS8_NS9_INS1_IJS4_S4_EEESB_EENS0_8TiledMMAINS0_8MMA_AtomIJNS0_12UniversalFMAIffffEEEEENS9_INS1_IJNS3_ILi16EEESX_S7_EEENS1_IJS7_SX_NS3_ILi0EEEEEEEENS1_IJNS0_10UnderscoreES12_S12_EEEEEffEvT_T0_PKT1_T2_T3_T4_PKT5_T6_T7_T8_PT9_T10_T11_T12_T13_T14_)
        /*0008*/ 	.word	0x00000066


	//----- nvinfo : EIATTR_FRAME_SIZE
	.align		4
.L_46:
        /*000c*/ 	.byte	0x04, 0x11
        /*000e*/ 	.short	(.L_48 - .L_47)
	.align		4
.L_47:
        /*0010*/ 	.word	index@(_Z11gemm_deviceIN4cute5tupleIJiiiEEENS1_IJNS0_1CILi128EEES4_NS3_ILi8EEEEEEfNS1_IJNS3_ILi1EEEiEEENS0_6LayoutINS1_IJS4_S5_EEENS1_IJS7_S4_EEEEENS0_9TiledCopyINS0_9Copy_AtomIJNS0_13UniversalCopyIN7cutlass9uint128_tESH_EEfEEENS9_INS1_IJNS3_ILi256EEENS3_ILi4EEEEEENS1_IJSL_S7_EEEEESA_EEfS8_SC_SP_fS8_NS9_INS1_IJS4_S4_EEESB_EENS0_8TiledMMAINS0_8MMA_AtomIJNS0_12UniversalFMAIffffEEEEENS9_INS1_IJNS3_ILi16EEESX_S7_EEENS1_IJS7_SX_NS3_ILi0EEEEEEEENS1_IJNS0_10UnderscoreES12_S12_EEEEEffEvT_T0_PKT1_T2_T3_T4_PKT5_T6_T7_T8_PT9_T10_T11_T12_T13_T14_)
        /*0014*/ 	.word	0x00000000


	//----- nvinfo : EIATTR_REGCOUNT
	.align		4
.L_48:
        /*0018*/ 	.byte	0x04, 0x2f
        /*001a*/ 	.short	(.L_50 - .L_49)
	.align		4
.L_49:
        /*001c*/ 	.word	index@(_Z11gemm_deviceIN4cute5tupleIJiiiEEENS1_IJNS0_1CILi128EEES4_NS3_ILi8EEEEEEfNS1_IJiNS3_ILi1EEEEEENS0_6LayoutINS1_IJS4_S5_EEENS1_IJS7_NS3_ILi129EEEEEEEENS0_9TiledCopyINS0_9Copy_AtomIJNS0_13UniversalCopyIffEEfEEENS9_INS1_IJNS1_IJS5_NS3_ILi32EEEEEES7_EEENS1_IJNS1_IJSJ_S7_EEENS3_ILi0EEEEEEEENS1_IJSJ_S5_EEEEEfS8_SD_SR_fNS1_IJS7_iEEENS9_INS1_IJS4_S4_EEENS1_IJS7_S4_EEEEENS0_8TiledMMAINS0_8MMA_AtomIJNS0_12UniversalFMAIffffEEEEENS9_INS1_IJNS3_ILi16EEES11_S7_EEENS1_IJS7_S11_SN_EEEEENS1_IJNS0_10UnderscoreES15_S15_EEEEEffEvT_T0_PKT1_T2_T3_T4_PKT5_T6_T7_T8_PT9_T10_T11_T12_T13_T14_)
        /*0020*/ 	.word	0x0000006d


	//----- nvinfo : EIATTR_FRAME_SIZE
	.align		4
.L_50:
        /*0024*/ 	.byte	0x04, 0x11
        /*0026*/ 	.short	(.L_52 - .L_51)
	.align		4
.L_51:
        /*0028*/ 	.word	index@(_Z11gemm_deviceIN4cute5tupleIJiiiEEENS1_IJNS0_1CILi128EEES4_NS3_ILi8EEEEEEfNS1_IJiNS3_ILi1EEEEEENS0_6LayoutINS1_IJS4_S5_EEENS1_IJS7_NS3_ILi129EEEEEEEENS0_9TiledCopyINS0_9Copy_AtomIJNS0_13UniversalCopyIffEEfEEENS9_INS1_IJNS1_IJS5_NS3_ILi32EEEEEES7_EEENS1_IJNS1_IJSJ_S7_EEENS3_ILi0EEEEEEEENS1_IJSJ_S5_EEEEEfS8_SD_SR_fNS1_IJS7_iEEENS9_INS1_IJS4_S4_EEENS1_IJS7_S4_EEEEENS0_8TiledMMAINS0_8MMA_AtomIJNS0_12UniversalFMAIffffEEEEENS9_INS1_IJNS3_ILi16EEES11_S7_EEENS1_IJS7_S11_SN_EEEEENS1_IJNS0_10UnderscoreES15_S15_EEEEEffEvT_T0_PKT1_T2_T3_T4_PKT5_T6_T7_T8_PT9_T10_T11_T12_T13_T14_)
        /*002c*/ 	.word	0x00000000


	//----- nvinfo : EIATTR_REGCOUNT
	.align		4
.L_52:
        /*0030*/ 	.byte	0x04, 0x2f
        /*0032*/ 	.short	(.L_54 - .L_53)
	.align		4
.L_53:
        /*0034*/ 	.word	index@(_ZN3cub17CUB_300001_SM_9006detail11EmptyKernelIvEEvv)
        /*0038*/ 	.word	0x00000004


	//----- nvinfo : EIATTR_FRAME_SIZE
	.align		4
.L_54:
        /*003c*/ 	.byte	0x04, 0x11
        /*003e*/ 	.short	(.L_56 - .L_55)
	.align		4
.L_55:
        /*0040*/ 	.word	index@(_ZN3cub17CUB_300001_SM_9006detail11EmptyKernelIvEEvv)
        /*0044*/ 	.word	0x00000000


	//----- nvinfo : EIATTR_MIN_STACK_SIZE
	.align		4
.L_56:
        /*0048*/ 	.byte	0x04, 0x12
        /*004a*/ 	.short	(.L_58 - .L_57)
	.align		4
.L_57:
        /*004c*/ 	.word	index@(_Z11gemm_deviceIN4cute5tupleIJiiiEEENS1_IJNS0_1CILi128EEES4_NS3_ILi8EEEEEEfNS1_IJiNS3_ILi1EEEEEENS0_6LayoutINS1_IJS4_S5_EEENS1_IJS7_NS3_ILi129EEEEEEEENS0_9TiledCopyINS0_9Copy_AtomIJNS0_13UniversalCopyIffEEfEEENS9_INS1_IJNS1_IJS5_NS3_ILi32EEEEEES7_EEENS1_IJNS1_IJSJ_S7_EEENS3_ILi0EEEEEEEENS1_IJSJ_S5_EEEEEfS8_SD_SR_fNS1_IJS7_iEEENS9_INS1_IJS4_S4_EEENS1_IJS7_S4_EEEEENS0_8TiledMMAINS0_8MMA_AtomIJNS0_12UniversalFMAIffffEEEEENS9_INS1_IJNS3_ILi16EEES11_S7_EEENS1_IJS7_S11_SN_EEEEENS1_IJNS0_10UnderscoreES15_S15_EEEEEffEvT_T0_PKT1_T2_T3_T4_PKT5_T6_T7_T8_PT9_T10_T11_T12_T13_T14_)
        /*0050*/ 	.word	0x00000000


	//----- nvinfo : EIATTR_MIN_STACK_SIZE
	.align		4
.L_58:
        /*0054*/ 	.byte	0x04, 0x12
        /*0056*/ 	.short	(.L_60 - .L_59)
	.align		4
.L_59:
        /*0058*/ 	.word	index@(_Z11gemm_deviceIN4cute5tupleIJiiiEEENS1_IJNS0_1CILi128EEES4_NS3_ILi8EEEEEEfNS1_IJNS3_ILi1EEEiEEENS0_6LayoutINS1_IJS4_S5_EEENS1_IJS7_S4_EEEEENS0_9TiledCopyINS0_9Copy_AtomIJNS0_13UniversalCopyIN7cutlass9uint128_tESH_EEfEEENS9_INS1_IJNS3_ILi256EEENS3_ILi4EEEEEENS1_IJSL_S7_EEEEESA_EEfS8_SC_SP_fS8_NS9_INS1_IJS4_S4_EEESB_EENS0_8TiledMMAINS0_8MMA_AtomIJNS0_12UniversalFMAIffffEEEEENS9_INS1_IJNS3_ILi16EEESX_S7_EEENS1_IJS7_SX_NS3_ILi0EEEEEEEENS1_IJNS0_10UnderscoreES12_S12_EEEEEffEvT_T0_PKT1_T2_T3_T4_PKT5_T6_T7_T8_PT9_T10_T11_T12_T13_T14_)
        /*005c*/ 	.word	0x00000000


	//----- nvinfo : EIATTR_MIN_STACK_SIZE
	.align		4
.L_60:
        /*0060*/ 	.byte	0x04, 0x12
        /*0062*/ 	.short	(.L_62 - .L_61)
	.align		4
.L_61:
        /*0064*/ 	.word	index@(_ZN3cub17CUB_300001_SM_9006detail11EmptyKernelIvEEvv)
        /*0068*/ 	.word	0x00000000
.L_62:


//--------------------- .nv.compat                --------------------------
	.section	.nv.compat,"",@"SHT_CUDA_COMPAT_INFO"
	.align	4
        /*0000*/ 	.byte	0x02, 0x09, 0x01, 0x00, 0x02, 0x02, 0x01, 0x00, 0x02, 0x05, 0x05, 0x00, 0x03, 0x07, 0x01, 0x01
        /*0010*/ 	.byte	0x02, 0x03, 0x00, 0x00, 0x02, 0x06, 0x01, 0x00, 0x04, 0x0b, 0x08, 0x00, 0x00, 0x00, 0x00, 0x00
        /*0020*/ 	.byte	0x00, 0x00, 0x00, 0x00


//--------------------- .nv.info._ZN3cub17CUB_300001_SM_9006detail11EmptyKernelIvEEvv --------------------------
	.section	.nv.info._ZN3cub17CUB_300001_SM_9006detail11EmptyKernelIvEEvv,"",@"SHT_CUDA_INFO"
	.sectionflags	@""
	.align	4


	//----- nvinfo : EIATTR_CUDA_API_VERSION
	.align		4
        /*0000*/ 	.byte	0x04, 0x37
        /*0002*/ 	.short	(.L_64 - .L_63)
.L_63:
        /*0004*/ 	.word	0x00000082


	//----- nvinfo : EIATTR_SPARSE_MMA_MASK
	.align		4
.L_64:
        /*0008*/ 	.byte	0x03, 0x50
        /*000a*/ 	.short	0x0000


	//----- nvinfo : EIATTR_MAXREG_COUNT
	.align		4
        /*000c*/ 	.byte	0x03, 0x1b
        /*000e*/ 	.short	0x00ff


	//----- nvinfo : EIATTR_MERCURY_ISA_VERSION
	.align		4
        /*0010*/ 	.byte	0x03, 0x5f
        /*0012*/ 	.short	0x0101


	//----- nvinfo : EIATTR_EXIT_INSTR_OFFSETS
	.align		4
        /*0014*/ 	.byte	0x04, 0x1c
        /*0016*/ 	.short	(.L_66 - .L_65)


	//   ....[0]....
.L_65:
        /*0018*/ 	.word	0x00000010


	//----- nvinfo : EIATTR_SW_WAR
	.align		4
.L_66:
        /*001c*/ 	.byte	0x04, 0x36
        /*001e*/ 	.short	(.L_68 - .L_67)
.L_67:
        /*0020*/ 	.word	0x00000008
.L_68:


//--------------------- .nv.info._Z11gemm_deviceIN4cute5tupleIJiiiEEENS1_IJNS0_1CILi128EEES4_NS3_ILi8EEEEEEfNS1_IJiNS3_ILi1EEEEEENS0_6LayoutINS1_IJS4_S5_EEENS1_IJS7_NS3_ILi129EEEEEEEENS0_9TiledCopyINS0_9Copy_AtomIJNS0_13UniversalCopyIffEEfEEENS9_INS1_IJNS1_IJS5_NS3_ILi32EEEEEES7_EEENS1_IJNS1_IJSJ_S7_EEENS3_ILi0EEEEEEEENS1_IJSJ_S5_EEEEEfS8_SD_SR_fNS1_IJS7_iEEENS9_INS1_IJS4_S4_EEENS1_IJS7_S4_EEEEENS0_8TiledMMAINS0_8MMA_AtomIJNS0_12UniversalFMAIffffEEEEENS9_INS1_IJNS3_ILi16EEES11_S7_EEENS1_IJS7_S11_SN_EEEEENS1_IJNS0_10UnderscoreES15_S15_EEEEEffEvT_T0_PKT1_T2_T3_T4_PKT5_T6_T7_T8_PT9_T10_T11_T12_T13_T14_ --------------------------
	.section	.nv.info._Z11gemm_deviceIN4cute5tupleIJiiiEEENS1_IJNS0_1CILi128EEES4_NS3_ILi8EEEEEEfNS1_IJiNS3_ILi1EEEEEENS0_6LayoutINS1_IJS4_S5_EEENS1_IJS7_NS3_ILi129EEEEEEEENS0_9TiledCopyINS0_9Copy_AtomIJNS0_13UniversalCopyIffEEfEEENS9_INS1_IJNS1_IJS5_NS3_ILi32EEEEEES7_EEENS1_IJNS1_IJSJ_S7_EEENS3_ILi0EEEEEEEENS1_IJSJ_S5_EEEEEfS8_SD_SR_fNS1_IJS7_iEEENS9_INS1_IJS4_S4_EEENS1_IJS7_S4_EEEEENS0_8TiledMMAINS0_8MMA_AtomIJNS0_12UniversalFMAIffffEEEEENS9_INS1_IJNS3_ILi16EEES11_S7_EEENS1_IJS7_S11_SN_EEEEENS1_IJNS0_10UnderscoreES15_S15_EEEEEffEvT_T0_PKT1_T2_T3_T4_PKT5_T6_T7_T8_PT9_T10_T11_T12_T13_T14_,"",@"SHT_CUDA_INFO"
	.sectionflags	@""
	.align	4


	//----- nvinfo : EIATTR_CUDA_API_VERSION
	.align		4
        /*0000*/ 	.byte	0x04, 0x37
        /*0002*/ 	.short	(.L_70 - .L_69)
.L_69:
        /*0004*/ 	.word	0x00000082


	//----- nvinfo : EIATTR_KPARAM_INFO
	.align		4
.L_70:
        /*0008*/ 	.byte	0x04, 0x17
        /*000a*/ 	.short	(.L_72 - .L_71)
.L_71:
        /*000c*/ 	.word	0x00000000
        /*0010*/ 	.short	0x000f
        /*0012*/ 	.short	0x0044
        /*0014*/ 	.byte	0x00, 0xf0, 0x11, 0x00


	//----- nvinfo : EIATTR_KPARAM_INFO
	.align		4
.L_72:
        /*0018*/ 	.byte	0x04, 0x17
        /*001a*/ 	.short	(.L_74 - .L_73)
.L_73:
        /*001c*/ 	.word	0x00000000
        /*0020*/ 	.short	0x000e
        /*0022*/ 	.short	0x0040
        /*0024*/ 	.byte	0x00, 0xf0, 0x11, 0x00


	//----- nvinfo : EIATTR_KPARAM_INFO
	.align		4
.L_74:
        /*0028*/ 	.byte	0x04, 0x17
        /*002a*/ 	.short	(.L_76 - .L_75)
.L_75:
        /*002c*/ 	.word	0x00000000
        /*0030*/ 	.short	0x000d
        /*0032*/ 	.short	0x003d
        /*0034*/ 	.byte	0x00, 0xf0, 0x05, 0x00


	//----- nvinfo : EIATTR_KPARAM_INFO
	.align		4
.L_76:
        /*0038*/ 	.byte	0x04, 0x17
        /*003a*/ 	.short	(.L_78 - .L_77)
.L_77:
        /*003c*/ 	.word	0x00000000
        /*0040*/ 	.short	0x000c
        /*0042*/ 	.short	0x003c
        /*0044*/ 	.byte	0x00, 0xf0, 0x05, 0x00


	//----- nvinfo : EIATTR_KPARAM_INFO
	.align		4
.L_78:
        /*0048*/ 	.byte	0x04, 0x17
        /*004a*/ 	.short	(.L_80 - .L_79)
.L_79:
        /*004c*/ 	.word	0x00000000
        /*0050*/ 	.short	0x000b
        /*0052*/ 	.short	0x0038
        /*0054*/ 	.byte	0x00, 0xf0, 0x11, 0x00


	//----- nvinfo : EIATTR_KPARAM_INFO
	.align		4
.L_80:
        /*0058*/ 	.byte	0x04, 0x17
        /*005a*/ 	.short	(.L_82 - .L_81)
.L_81:
        /*005c*/ 	.word	0x00000000
        /*0060*/ 	.short	0x000a
        /*0062*/ 	.short	0x0030
        /*0064*/ 	.byte	0x00, 0xf0, 0x21, 0x00


	//----- nvinfo : EIATTR_KPARAM_INFO
	.align		4
.L_82:
        /*0068*/ 	.byte	0x04, 0x17
        /*006a*/ 	.short	(.L_84 - .L_83)
.L_83:
        /*006c*/ 	.word	0x00000000
        /*0070*/ 	.short	0x0009
        /*0072*/ 	.short	0x002d
        /*0074*/ 	.byte	0x00, 0xf0, 0x05, 0x00


	//----- nvinfo : EIATTR_KPARAM_INFO
	.align		4
.L_84:
        /*0078*/ 	.byte	0x04, 0x17
        /*007a*/ 	.short	(.L_86 - .L_85)
.L_85:
        /*007c*/ 	.word	0x00000000
        /*0080*/ 	.short	0x0008
        /*0082*/ 	.short	0x002c
        /*0084*/ 	.byte	0x00, 0xf0, 0x05, 0x00


	//----- nvinfo : EIATTR_KPARAM_INFO
	.align		4
.L_86:
        /*0088*/ 	.byte	0x04, 0x17
        /*008a*/ 	.short	(.L_88 - .L_87)
.L_87:
        /*008c*/ 	.word	0x00000000
        /*0090*/ 	.short	0x0007
        /*0092*/ 	.short	0x0028
        /*0094*/ 	.byte	0x00, 0xf0, 0x11, 0x00


	//----- nvinfo : EIATTR_KPARAM_INFO
	.align		4
.L_88:
        /*0098*/ 	.byte	0x04, 0x17
        /*009a*/ 	.short	(.L_90 - .L_89)
.L_89:
        /*009c*/ 	.word	0x00000000
        /*00a0*/ 	.short	0x0006
        /*00a2*/ 	.short	0x0020
        /*00a4*/ 	.byte	0x00, 0xf0, 0x21, 0x00


	//----- nvinfo : EIATTR_KPARAM_INFO
	.align		4
.L_90:
        /*00a8*/ 	.byte	0x04, 0x17
        /*00aa*/ 	.short	(.L_92 - .L_91)
.L_91:
        /*00ac*/ 	.word	0x00000000
        /*00b0*/ 	.short	0x0005
        /*00b2*/ 	.short	0x001d
        /*00b4*/ 	.byte	0x00, 0xf0, 0x05, 0x00


	//----- nvinfo : EIATTR_KPARAM_INFO
	.align		4
.L_92:
        /*00b8*/ 	.byte	0x04, 0x17
        /*00ba*/ 	.short	(.L_94 - .L_93)
.L_93:
        /*00bc*/ 	.word	0x00000000
        /*00c0*/ 	.short	0x0004
        /*00c2*/ 	.short	0x001c
        /*00c4*/ 	.byte	0x00, 0xf0, 0x05, 0x00


	//----- nvinfo : EIATTR_KPARAM_INFO
	.align		4
.L_94:
        /*00c8*/ 	.byte	0x04, 0x17
        /*00ca*/ 	.short	(.L_96 - .L_95)
.L_95:
        /*00cc*/ 	.word	0x00000000
        /*00d0*/ 	.short	0x0003
        /*00d2*/ 	.short	0x0018
        /*00d4*/ 	.byte	0x00, 0xf0, 0x11, 0x00


	//----- nvinfo : EIATTR_KPARAM_INFO
	.align		4
.L_96:
        /*00d8*/ 	.byte	0x04, 0x17
        /*00da*/ 	.short	(.L_98 - .L_97)
.L_97:
        /*00dc*/ 	.word	0x00000000
        /*00e0*/ 	.short	0x0002
        /*00e2*/ 	.short	0x0010
        /*00e4*/ 	.byte	0x00, 0xf0, 0x21, 0x00


	//----- nvinfo : EIATTR_KPARAM_INFO
	.align		4
.L_98:
        /*00e8*/ 	.byte	0x04, 0x17
        /*00ea*/ 	.short	(.L_100 - .L_99)
.L_99:
        /*00ec*/ 	.word	0x00000000
        /*00f0*/ 	.short	0x0001
        /*00f2*/ 	.short	0x000c
        /*00f4*/ 	.byte	0x00, 0xf0, 0x05, 0x00


	//----- nvinfo : EIATTR_KPARAM_INFO
	.align		4
.L_100:
        /*00f8*/ 	.byte	0x04, 0x17
        /*00fa*/ 	.short	(.L_102 - .L_101)
.L_101:
        /*00fc*/ 	.word	0x00000000
        /*0100*/ 	.short	0x0000
        /*0102*/ 	.short	0x0000
        /*0104*/ 	.byte	0x00, 0xf0, 0x31, 0x00


	//----- nvinfo : EIATTR_SPARSE_MMA_MASK
	.align		4
.L_102:
        /*0108*/ 	.byte	0x03, 0x50
        /*010a*/ 	.short	0x0000


	//----- nvinfo : EIATTR_MAXREG_COUNT
	.align		4
        /*010c*/ 	.byte	0x03, 0x1b
        /*010e*/ 	.short	0x00ff


	//----- nvinfo : EIATTR_NUM_BARRIERS
	.align		4
        /*0110*/ 	.byte	0x02, 0x4c
        /*0112*/ 	.byte	0x01
	.zero		1


	//----- nvinfo : EIATTR_MERCURY_ISA_VERSION
	.align		4
        /*0114*/ 	.byte	0x03, 0x5f
        /*0116*/ 	.short	0x0101


	//----- nvinfo : EIATTR_EXIT_INSTR_OFFSETS
	.align		4
        /*0118*/ 	.byte	0x04, 0x1c
        /*011a*/ 	.short	(.L_104 - .L_103)


	//   ....[0]....
.L_103:
        /*011c*/ 	.word	0x00003ad0


	//   ....[1]....
        /*0120*/ 	.word	0x00004b40


	//----- nvinfo : EIATTR_MAX_THREADS
	.align		4
.L_104:
        /*0124*/ 	.byte	0x04, 0x05
        /*0126*/ 	.short	(.L_106 - .L_105)
.L_105:
        /*0128*/ 	.word	0x00000100
        /*012c*/ 	.word	0x00000001
        /*0130*/ 	.word	0x00000001


	//----- nvinfo : EIATTR_CBANK_PARAM_SIZE
	.align		4
.L_106:
        /*0134*/ 	.byte	0x03, 0x19
        /*0136*/ 	.short	0x0048


	//----- nvinfo : EIATTR_PARAM_CBANK
	.align		4
        /*0138*/ 	.byte	0x04, 0x0a
        /*013a*/ 	.short	(.L_108 - .L_107)
	.align		4
.L_107:
        /*013c*/ 	.word	index@(.nv.constant0._Z11gemm_deviceIN4cute5tupleIJiiiEEENS1_IJNS0_1CILi128EEES4_NS3_ILi8EEEEEEfNS1_IJiNS3_ILi1EEEEEENS0_6LayoutINS1_IJS4_S5_EEENS1_IJS7_NS3_ILi129EEEEEEEENS0_9TiledCopyINS0_9Copy_AtomIJNS0_13UniversalCopyIffEEfEEENS9_INS1_IJNS1_IJS5_NS3_ILi32EEEEEES7_EEENS1_IJNS1_IJSJ_S7_EEENS3_ILi0EEEEEEEENS1_IJSJ_S5_EEEEEfS8_SD_SR_fNS1_IJS7_iEEENS9_INS1_IJS4_S4_EEENS1_IJS7_S4_EEEEENS0_8TiledMMAINS0_8MMA_AtomIJNS0_12UniversalFMAIffffEEEEENS9_INS1_IJNS3_ILi16EEES11_S7_EEENS1_IJS7_S11_SN_EEEEENS1_IJNS0_10UnderscoreES15_S15_EEEEEffEvT_T0_PKT1_T2_T3_T4_PKT5_T6_T7_T8_PT9_T10_T11_T12_T13_T14_)
        /*0140*/ 	.short	0x0210
        /*0142*/ 	.short	0x0048


	//----- nvinfo : EIATTR_SW_WAR
	.align		4
.L_108:
        /*0144*/ 	.byte	0x04, 0x36
        /*0146*/ 	.short	(.L_110 - .L_109)
.L_109:
        /*0148*/ 	.word	0x00000008
.L_110:


//--------------------- .nv.info._Z11gemm_deviceIN4cute5tupleIJiiiEEENS1_IJNS0_1CILi128EEES4_NS3_ILi8EEEEEEfNS1_IJNS3_ILi1EEEiEEENS0_6LayoutINS1_IJS4_S5_EEENS1_IJS7_S4_EEEEENS0_9TiledCopyINS0_9Copy_AtomIJNS0_13UniversalCopyIN7cutlass9uint128_tESH_EEfEEENS9_INS1_IJNS3_ILi256EEENS3_ILi4EEEEEENS1_IJSL_S7_EEEEESA_EEfS8_SC_SP_fS8_NS9_INS1_IJS4_S4_EEESB_EENS0_8TiledMMAINS0_8MMA_AtomIJNS0_12UniversalFMAIffffEEEEENS9_INS1_IJNS3_ILi16EEESX_S7_EEENS1_IJS7_SX_NS3_ILi0EEEEEEEENS1_IJNS0_10UnderscoreES12_S12_EEEEEffEvT_T0_PKT1_T2_T3_T4_PKT5_T6_T7_T8_PT9_T10_T11_T12_T13_T14_ --------------------------
	.section	.nv.info._Z11gemm_deviceIN4cute5tupleIJiiiEEENS1_IJNS0_1CILi128EEES4_NS3_ILi8EEEEEEfNS1_IJNS3_ILi1EEEiEEENS0_6LayoutINS1_IJS4_S5_EEENS1_IJS7_S4_EEEEENS0_9TiledCopyINS0_9Copy_AtomIJNS0_13UniversalCopyIN7cutlass9uint128_tESH_EEfEEENS9_INS1_IJNS3_ILi256EEENS3_ILi4EEEEEENS1_IJSL_S7_EEEEESA_EEfS8_SC_SP_fS8_NS9_INS1_IJS4_S4_EEESB_EENS0_8TiledMMAINS0_8MMA_AtomIJNS0_12UniversalFMAIffffEEEEENS9_INS1_IJNS3_ILi16EEESX_S7_EEENS1_IJS7_SX_NS3_ILi0EEEEEEEENS1_IJNS0_10UnderscoreES12_S12_EEEEEffEvT_T0_PKT1_T2_T3_T4_PKT5_T6_T7_T8_PT9_T10_T11_T12_T13_T14_,"",@"SHT_CUDA_INFO"
	.sectionflags	@""
	.align	4


	//----- nvinfo : EIATTR_CUDA_API_VERSION
	.align		4
        /*0000*/ 	.byte	0x04, 0x37
        /*0002*/ 	.short	(.L_112 - .L_111)
.L_111:
        /*0004*/ 	.word	0x00000082


	//----- nvinfo : EIATTR_KPARAM_INFO
	.align		4
.L_112:
        /*0008*/ 	.byte	0x04, 0x17
        /*000a*/ 	.short	(.L_114 - .L_113)
.L_113:
        /*000c*/ 	.word	0x00000000
        /*0010*/ 	.short	0x000f
        /*0012*/ 	.short	0x0044
        /*0014*/ 	.byte	0x00, 0xf0, 0x11, 0x00


	//----- nvinfo : EIATTR_KPARAM_INFO
	.align		4
.L_114:
        /*0018*/ 	.byte	0x04, 0x17
        /*001a*/ 	.short	(.L_116 - .L_115)
.L_115:
        /*001c*/ 	.word	0x00000000
        /*0020*/ 	.short	0x000e
        /*0022*/ 	.short	0x0040
        /*0024*/ 	.byte	0x00, 0xf0, 0x11, 0x00


	//----- nvinfo : EIATTR_KPARAM_INFO
	.align		4
.L_116:
        /*0028*/ 	.byte	0x04, 0x17
        /*002a*/ 	.short	(.L_118 - .L_117)
.L_117:
        /*002c*/ 	.word	0x00000000
        /*0030*/ 	.short	0x000d
        /*0032*/ 	.short	0x003d
        /*0034*/ 	.byte	0x00, 0xf0, 0x05, 0x00


	//----- nvinfo : EIATTR_KPARAM_INFO
	.align		4
.L_118:
        /*0038*/ 	.byte	0x04, 0x17
        /*003a*/ 	.short	(.L_120 - .L_119)
.L_119:
        /*003c*/ 	.word	0x00000000
        /*0040*/ 	.short	0x000c
        /*0042*/ 	.short	0x003c
        /*0044*/ 	.byte	0x00, 0xf0, 0x05, 0x00


	//----- nvinfo : EIATTR_KPARAM_INFO
	.align		4
.L_120:
        /*0048*/ 	.byte	0x04, 0x17
        /*004a*/ 	.short	(.L_122 - .L_121)
.L_121:
        /*004c*/ 	.word	0x00000000
        /*0050*/ 	.short	0x000b
        /*0052*/ 	.short	0x0038
        /*0054*/ 	.byte	0x00, 0xf0, 0x11, 0x00


	//----- nvinfo : EIATTR_KPARAM_INFO
	.align		4
.L_122:
        /*0058*/ 	.byte	0x04, 0x17
        /*005a*/ 	.short	(.L_124 - .L_123)
.L_123:
        /*005c*/ 	.word	0x00000000
        /*0060*/ 	.short	0x000a
        /*0062*/ 	.short	0x0030
        /*0064*/ 	.byte	0x00, 0xf0, 0x21, 0x00


	//----- nvinfo : EIATTR_KPARAM_INFO
	.align		4
.L_124:
        /*0068*/ 	.byte	0x04, 0x17
        /*006a*/ 	.short	(.L_126 - .L_125)
.L_125:
        /*006c*/ 	.word	0x00000000
        /*0070*/ 	.short	0x0009
        /*0072*/ 	.short	0x002d
        /*0074*/ 	.byte	0x00, 0xf0, 0x05, 0x00


	//----- nvinfo : EIATTR_KPARAM_INFO
	.align		4
.L_126:
        /*0078*/ 	.byte	0x04, 0x17
        /*007a*/ 	.short	(.L_128 - .L_127)
.L_127:
        /*007c*/ 	.word	0x00000000
        /*0080*/ 	.short	0x0008
        /*0082*/ 	.short	0x002c
        /*0084*/ 	.byte	0x00, 0xf0, 0x05, 0x00


	//----- nvinfo : EIATTR_KPARAM_INFO
	.align		4
.L_128:
        /*0088*/ 	.byte	0x04, 0x17
        /*008a*/ 	.short	(.L_130 - .L_129)
.L_129:
        /*008c*/ 	.word	0x00000000
        /*0090*/ 	.short	0x0007
        /*0092*/ 	.short	0x0028
        /*0094*/ 	.byte	0x00, 0xf0, 0x11, 0x00


	//----- nvinfo : EIATTR_KPARAM_INFO
	.align		4
.L_130:
        /*0098*/ 	.byte	0x04, 0x17
        /*009a*/ 	.short	(.L_132 - .L_131)
.L_131:
        /*009c*/ 	.word	0x00000000
        /*00a0*/ 	.short	0x0006
        /*00a2*/ 	.short	0x0020
        /*00a4*/ 	.byte	0x00, 0xf0, 0x21, 0x00


	//----- nvinfo : EIATTR_KPARAM_INFO
	.align		4
.L_132:
        /*00a8*/ 	.byte	0x04, 0x17
        /*00aa*/ 	.short	(.L_134 - .L_133)
.L_133:
        /*00ac*/ 	.word	0x00000000
        /*00b0*/ 	.short	0x0005
        /*00b2*/ 	.short	0x001d
        /*00b4*/ 	.byte	0x00, 0xf0, 0x05, 0x00


	//----- nvinfo : EIATTR_KPARAM_INFO
	.align		4
.L_134:
        /*00b8*/ 	.byte	0x04, 0x17
        /*00ba*/ 	.short	(.L_136 - .L_135)
.L_135:
        /*00bc*/ 	.word	0x00000000
        /*00c0*/ 	.short	0x0004
        /*00c2*/ 	.short	0x001c
        /*00c4*/ 	.byte	0x00, 0xf0, 0x05, 0x00


	//----- nvinfo : EIATTR_KPARAM_INFO
	.align		4
.L_136:
        /*00c8*/ 	.byte	0x04, 0x17
        /*00ca*/ 	.short	(.L_138 - .L_137)
.L_137:
        /*00cc*/ 	.word	0x00000000
        /*00d0*/ 	.short	0x0003
        /*00d2*/ 	.short	0x0018
        /*00d4*/ 	.byte	0x00, 0xf0, 0x11, 0x00


	//----- nvinfo : EIATTR_KPARAM_INFO
	.align		4
.L_138:
        /*00d8*/ 	.byte	0x04, 0x17
        /*00da*/ 	.short	(.L_140 - .L_139)
.L_139:
        /*00dc*/ 	.word	0x00000000
        /*00e0*/ 	.short	0x0002
        /*00e2*/ 	.short	0x0010
        /*00e4*/ 	.byte	0x00, 0xf0, 0x21, 0x00


	//----- nvinfo : EIATTR_KPARAM_INFO
	.align		4
.L_140:
        /*00e8*/ 	.byte	0x04, 0x17
        /*00ea*/ 	.short	(.L_142 - .L_141)
.L_141:
        /*00ec*/ 	.word	0x00000000
        /*00f0*/ 	.short	0x0001
        /*00f2*/ 	.short	0x000c
        /*00f4*/ 	.byte	0x00, 0xf0, 0x05, 0x00


	//----- nvinfo : EIATTR_KPARAM_INFO
	.align		4
.L_142:
        /*00f8*/ 	.byte	0x04, 0x17
        /*00fa*/ 	.short	(.L_144 - .L_143)
.L_143:
        /*00fc*/ 	.word	0x00000000
        /*0100*/ 	.short	0x0000
        /*0102*/ 	.short	0x0000
        /*0104*/ 	.byte	0x00, 0xf0, 0x31, 0x00


	//----- nvinfo : EIATTR_SPARSE_MMA_MASK
	.align		4
.L_144:
        /*0108*/ 	.byte	0x03, 0x50
        /*010a*/ 	.short	0x0000


	//----- nvinfo : EIATTR_MAXREG_COUNT
	.align		4
        /*010c*/ 	.byte	0x03, 0x1b
        /*010e*/ 	.short	0x00ff


	//----- nvinfo : EIATTR_NUM_BARRIERS
	.align		4
        /*0110*/ 	.byte	0x02, 0x4c
        /*0112*/ 	.byte	0x01
	.zero		1


	//----- nvinfo : EIATTR_MERCURY_ISA_VERSION
	.align		4
        /*0114*/ 	.byte	0x03, 0x5f
        /*0116*/ 	.short	0x0101


	//----- nvinfo : EIATTR_EXIT_INSTR_OFFSETS
	.align		4
        /*0118*/ 	.byte	0x04, 0x1c
        /*011a*/ 	.short	(.L_146 - .L_145)


	//   ....[0]....
.L_145:
        /*011c*/ 	.word	0x00003780


	//   ....[1]....
        /*0120*/ 	.word	0x000047f0


	//----- nvinfo : EIATTR_MAX_THREADS
	.align		4
.L_146:
        /*0124*/ 	.byte	0x04, 0x05
        /*0126*/ 	.short	(.L_148 - .L_147)
.L_147:
        /*0128*/ 	.word	0x00000100
        /*012c*/ 	.word	0x00000001
        /*0130*/ 	.word	0x00000001


	//----- nvinfo : EIATTR_CBANK_PARAM_SIZE
	.align		4
.L_148:
        /*0134*/ 	.byte	0x03, 0x19
        /*0136*/ 	.short	0x0048


	//----- nvinfo : EIATTR_PARAM_CBANK
	.align		4
        /*0138*/ 	.byte	0x04, 0x0a
        /*013a*/ 	.short	(.L_150 - .L_149)
	.align		4
.L_149:
        /*013c*/ 	.word	index@(.nv.constant0._Z11gemm_deviceIN4cute5tupleIJiiiEEENS1_IJNS0_1CILi128EEES4_NS3_ILi8EEEEEEfNS1_IJNS3_ILi1EEEiEEENS0_6LayoutINS1_IJS4_S5_EEENS1_IJS7_S4_EEEEENS0_9TiledCopyINS0_9Copy_AtomIJNS0_13UniversalCopyIN7cutlass9uint128_tESH_EEfEEENS9_INS1_IJNS3_ILi256EEENS3_ILi4EEEEEENS1_IJSL_S7_EEEEESA_EEfS8_SC_SP_fS8_NS9_INS1_IJS4_S4_EEESB_EENS0_8TiledMMAINS0_8MMA_AtomIJNS0_12UniversalFMAIffffEEEEENS9_INS1_IJNS3_ILi16EEESX_S7_EEENS1_IJS7_SX_NS3_ILi0EEEEEEEENS1_IJNS0_10UnderscoreES12_S12_EEEEEffEvT_T0_PKT1_T2_T3_T4_PKT5_T6_T7_T8_PT9_T10_T11_T12_T13_T14_)
        /*0140*/ 	.short	0x0210
        /*0142*/ 	.short	0x0048


	//----- nvinfo : EIATTR_SW_WAR
	.align		4
.L_150:
        /*0144*/ 	.byte	0x04, 0x36
        /*0146*/ 	.short	(.L_152 - .L_151)
.L_151:
        /*0148*/ 	.word	0x00000008
.L_152:


//--------------------- .nv.callgraph             --------------------------
	.section	.nv.callgraph,"",@"SHT_CUDA_CALLGRAPH"
	.align	4
	.sectionentsize	8
	.align		4
        /*0000*/ 	.word	0x00000000
	.align		4
        /*0004*/ 	.word	0xffffffff
	.align		4
        /*0008*/ 	.word	0x00000000
	.align		4
        /*000c*/ 	.word	0xfffffffe
	.align		4
        /*0010*/ 	.word	0x00000000
	.align		4
        /*0014*/ 	.word	0xfffffffd
	.align		4
        /*0018*/ 	.word	0x00000000
	.align		4
        /*001c*/ 	.word	0xfffffffc


//--------------------- .nv.constant4             --------------------------
	.section	.nv.constant4,"a",@progbits
	.align	8
	.align		8
.nv.constant4:
        /*0000*/ 	.dword	_ZN34_INTERNAL_cf60a1d8_4_k_cu_6d8f45b84cuda3std3__45__cpo5beginE
	.align		8
        /*0008*/ 	.dword	_ZN34_INTERNAL_cf60a1d8_4_k_cu_6d8f45b84cuda3std3__45__cpo3endE
	.align		8
        /*0010*/ 	.dword	_ZN34_INTERNAL_cf60a1d8_4_k_cu_6d8f45b84cuda3std3__45__cpo6cbeginE
	.align		8
        /*0018*/ 	.dword	_ZN34_INTERNAL_cf60a1d8_4_k_cu_6d8f45b84cuda3std3__45__cpo4cendE
	.align		8
        /*0020*/ 	.dword	_ZN34_INTERNAL_cf60a1d8_4_k_cu_6d8f45b84cuda3std3__45__cpo6rbeginE
	.align		8
        /*0028*/ 	.dword	_ZN34_INTERNAL_cf60a1d8_4_k_cu_6d8f45b84cuda3std3__45__cpo4rendE
	.align		8
        /*0030*/ 	.dword	_ZN34_INTERNAL_cf60a1d8_4_k_cu_6d8f45b84cuda3std3__45__cpo7crbeginE
	.align		8
        /*0038*/ 	.dword	_ZN34_INTERNAL_cf60a1d8_4_k_cu_6d8f45b84cuda3std3__45__cpo5crendE
	.align		8
        /*0040*/ 	.dword	_ZN34_INTERNAL_cf60a1d8_4_k_cu_6d8f45b84cuda3std3__436_GLOBAL__N__cf60a1d8_4_k_cu_6d8f45b86ignoreE
	.align		8
        /*0048*/ 	.dword	_ZN34_INTERNAL_cf60a1d8_4_k_cu_6d8f45b84cuda3std3__419piecewise_constructE
	.align		8
        /*0050*/ 	.dword	_ZN34_INTERNAL_cf60a1d8_4_k_cu_6d8f45b84cuda3std3__48in_placeE
	.align		8
        /*0058*/ 	.dword	_ZN34_INTERNAL_cf60a1d8_4_k_cu_6d8f45b84cuda3std3__420unreachable_sentinelE
	.align		8
        /*0060*/ 	.dword	_ZN34_INTERNAL_cf60a1d8_4_k_cu_6d8f45b84cuda3std3__47nulloptE
	.align		8
        /*0068*/ 	.dword	_ZN34_INTERNAL_cf60a1d8_4_k_cu_6d8f45b84cuda3std3__48unexpectE
	.align		8
        /*0070*/ 	.dword	_ZN34_INTERNAL_cf60a1d8_4_k_cu_6d8f45b84cuda3std6ranges3__45__cpo4swapE
	.align		8
        /*0078*/ 	.dword	_ZN34_INTERNAL_cf60a1d8_4_k_cu_6d8f45b84cuda3std6ranges3__45__cpo9iter_moveE
	.align		8
        /*0080*/ 	.dword	_ZN34_INTERNAL_cf60a1d8_4_k_cu_6d8f45b84cuda3std6ranges3__45__cpo5beginE
	.align		8
        /*0088*/ 	.dword	_ZN34_INTERNAL_cf60a1d8_4_k_cu_6d8f45b84cuda3std6ranges3__45__cpo3endE
	.align		8
        /*0090*/ 	.dword	_ZN34_INTERNAL_cf60a1d8_4_k_cu_6d8f45b84cuda3std6ranges3__45__cpo6cbeginE
	.align		8
        /*0098*/ 	.dword	_ZN34_INTERNAL_cf60a1d8_4_k_cu_6d8f45b84cuda3std6ranges3__45__cpo4cendE
	.align		8
        /*00a0*/ 	.dword	_ZN34_INTERNAL_cf60a1d8_4_k_cu_6d8f45b84cuda3std6ranges3__45__cpo7advanceE
	.align		8
        /*00a8*/ 	.dword	_ZN34_INTERNAL_cf60a1d8_4_k_cu_6d8f45b84cuda3std6ranges3__45__cpo9iter_swapE
	.align		8
        /*00b0*/ 	.dword	_ZN34_INTERNAL_cf60a1d8_4_k_cu_6d8f45b84cuda3std6ranges3__45__cpo4nextE
	.align		8
        /*00b8*/ 	.dword	_ZN34_INTERNAL_cf60a1d8_4_k_cu_6d8f45b84cuda3std6ranges3__45__cpo4prevE
	.align		8
        /*00c0*/ 	.dword	_ZN34_INTERNAL_cf60a1d8_4_k_cu_6d8f45b84cuda3std6ranges3__45__cpo4dataE
	.align		8
        /*00c8*/ 	.dword	_ZN34_INTERNAL_cf60a1d8_4_k_cu_6d8f45b84cuda3std6ranges3__45__cpo5cdataE
	.align		8
        /*00d0*/ 	.dword	_ZN34_INTERNAL_cf60a1d8_4_k_cu_6d8f45b84cuda3std6ranges3__45__cpo4sizeE
	.align		8
        /*00d8*/ 	.dword	_ZN34_INTERNAL_cf60a1d8_4_k_cu_6d8f45b84cuda3std6ranges3__45__cpo5ssizeE
	.align		8
        /*00e0*/ 	.dword	_ZN34_INTERNAL_cf60a1d8_4_k_cu_6d8f45b84cuda3std6ranges3__45__cpo8distanceE
	.align		8
        /*00e8*/ 	.dword	_ZN34_INTERNAL_cf60a1d8_4_k_cu_6d8f45b86thrust23THRUST_300001_SM_900_NS8cuda_cub3parE
	.align		8
        /*00f0*/ 	.dword	_ZN34_INTERNAL_cf60a1d8_4_k_cu_6d8f45b86thrust23THRUST_300001_SM_900_NS8cuda_cub10par_nosyncE
	.align		8
        /*00f8*/ 	.dword	_ZN34_INTERNAL_cf60a1d8_4_k_cu_6d8f45b86thrust23THRUST_300001_SM_900_NS6system6detail10sequential3seqE
	.align		8
        /*0100*/ 	.dword	_ZN34_INTERNAL_cf60a1d8_4_k_cu_6d8f45b86thrust23THRUST_300001_SM_900_NS12placeholders2_1E
	.align		8
        /*0108*/ 	.dword	_ZN34_INTERNAL_cf60a1d8_4_k_cu_6d8f45b86thrust23THRUST_300001_SM_900_NS12placeholders2_2E
	.align		8
        /*0110*/ 	.dword	_ZN34_INTERNAL_cf60a1d8_4_k_cu_6d8f45b86thrust23THRUST_300001_SM_900_NS12placeholders2_3E
	.align		8
        /*0118*/ 	.dword	_ZN34_INTERNAL_cf60a1d8_4_k_cu_6d8f45b86thrust23THRUST_300001_SM_900_NS12placeholders2_4E
	.align		8
        /*0120*/ 	.dword	_ZN34_INTERNAL_cf60a1d8_4_k_cu_6d8f45b86thrust23THRUST_300001_SM_900_NS12placeholders2_5E
	.align		8
        /*0128*/ 	.dword	_ZN34_INTERNAL_cf60a1d8_4_k_cu_6d8f45b86thrust23THRUST_300001_SM_900_NS12placeholders2_6E
	.align		8
        /*0130*/ 	.dword	_ZN34_INTERNAL_cf60a1d8_4_k_cu_6d8f45b86thrust23THRUST_300001_SM_900_NS12placeholders2_7E
	.align		8
        /*0138*/ 	.dword	_ZN34_INTERNAL_cf60a1d8_4_k_cu_6d8f45b86thrust23THRUST_300001_SM_900_NS12placeholders2_8E
	.align		8
        /*0140*/ 	.dword	_ZN34_INTERNAL_cf60a1d8_4_k_cu_6d8f45b86thrust23THRUST_300001_SM_900_NS12placeholders2_9E
	.align		8
        /*0148*/ 	.dword	_ZN34_INTERNAL_cf60a1d8_4_k_cu_6d8f45b86thrust23THRUST_300001_SM_900_NS12placeholders3_10E
	.align		8
        /*0150*/ 	.dword	_ZN34_INTERNAL_cf60a1d8_4_k_cu_6d8f45b86thrust23THRUST_300001_SM_900_NS3seqE
	.align		8
        /*0158*/ 	.dword	_ZN34_INTERNAL_cf60a1d8_4_k_cu_6d8f45b84cute7productE
	.align		8
        /*0160*/ 	.dword	_ZN34_INTERNAL_cf60a1d8_4_k_cu_6d8f45b84cute1_E


//--------------------- .text._ZN3cub17CUB_300001_SM_9006detail11EmptyKernelIvEEvv --------------------------
	.section	.text._ZN3cub17CUB_300001_SM_9006detail11EmptyKernelIvEEvv,"ax",@progbits
	.align	128
        .global         _ZN3cub17CUB_300001_SM_9006detail11EmptyKernelIvEEvv
        .type           _ZN3cub17CUB_300001_SM_9006detail11EmptyKernelIvEEvv,@function
        .size           _ZN3cub17CUB_300001_SM_9006detail11EmptyKernelIvEEvv,(.L_x_11 - _ZN3cub17CUB_300001_SM_9006detail11EmptyKernelIvEEvv)
        .other          _ZN3cub17CUB_300001_SM_9006detail11EmptyKernelIvEEvv,@"STO_CUDA_ENTRY STV_DEFAULT"
_ZN3cub17CUB_300001_SM_9006detail11EmptyKernelIvEEvv:
.text._ZN3cub17CUB_300001_SM_9006detail11EmptyKernelIvEEvv:
[----:B------:R-:W-:Y:S01]  /*0000*/  LDC R1, c[0x0][0x28] ;  /* 0x00000a00ff017b82 */ /* 0x000fe20000000800 */
[----:B------:R-:W-:Y:S05]  /*0010*/  EXIT ;  /* 0x000000000000794d */ /* 0x000fea0003800000 */
.L_x_0:
[----:B------:R-:W-:-:S00]  /*0020*/  BRA `(.L_x_0) ;  /* 0xfffffffc00fc7947 */ /* 0x000fc0000383ffff */
[----:B------:R-:W-:-:S00]  /*0030*/  NOP ;  /* 0x0000000000007918 */ /* 0x000fc00000000000 */
        /* <DEDUP_REMOVED lines=12> */
.L_x_11:


//--------------------- .text._Z11gemm_deviceIN4cute5tupleIJiiiEEENS1_IJNS0_1CILi128EEES4_NS3_ILi8EEEEEEfNS1_IJiNS3_ILi1EEEEEENS0_6LayoutINS1_IJS4_S5_EEENS1_IJS7_NS3_ILi129EEEEEEEENS0_9TiledCopyINS0_9Copy_AtomIJNS0_13UniversalCopyIffEEfEEENS9_INS1_IJNS1_IJS5_NS3_ILi32EEEEEES7_EEENS1_IJNS1_IJSJ_S7_EEENS3_ILi0EEEEEEEENS1_IJSJ_S5_EEEEEfS8_SD_SR_fNS1_IJS7_iEEENS9_INS1_IJS4_S4_EEENS1_IJS7_S4_EEEEENS0_8TiledMMAINS0_8MMA_AtomIJNS0_12UniversalFMAIffffEEEEENS9_INS1_IJNS3_ILi16EEES11_S7_EEENS1_IJS7_S11_SN_EEEEENS1_IJNS0_10UnderscoreES15_S15_EEEEEffEvT_T0_PKT1_T2_T3_T4_PKT5_T6_T7_T8_PT9_T10_T11_T12_T13_T14_ --------------------------
	.section	.text._Z11gemm_deviceIN4cute5tupleIJiiiEEENS1_IJNS0_1CILi128EEES4_NS3_ILi8EEEEEEfNS1_IJiNS3_ILi1EEEEEENS0_6LayoutINS1_IJS4_S5_EEENS1_IJS7_NS3_ILi129EEEEEEEENS0_9TiledCopyINS0_9Copy_AtomIJNS0_13UniversalCopyIffEEfEEENS9_INS1_IJNS1_IJS5_NS3_ILi32EEEEEES7_EEENS1_IJNS1_IJSJ_S7_EEENS3_ILi0EEEEEEEENS1_IJSJ_S5_EEEEEfS8_SD_SR_fNS1_IJS7_iEEENS9_INS1_IJS4_S4_EEENS1_IJS7_S4_EEEEENS0_8TiledMMAINS0_8MMA_AtomIJNS0_12UniversalFMAIffffEEEEENS9_INS1_IJNS3_ILi16EEES11_S7_EEENS1_IJS7_S11_SN_EEEEENS1_IJNS0_10UnderscoreES15_S15_EEEEEffEvT_T0_PKT1_T2_T3_T4_PKT5_T6_T7_T8_PT9_T10_T11_T12_T13_T14_,"ax",@progbits
	.align	128
.text._Z11gemm_deviceIN4cute5tupleIJiiiEEENS1_IJNS0_1CILi128EEES4_NS3_ILi8EEEEEEfNS1_IJiNS3_ILi1EEEEEENS0_6LayoutINS1_IJS4_S5_EEENS1_IJS7_NS3_ILi129EEEEEEEENS0_9TiledCopyINS0_9Copy_AtomIJNS0_13UniversalCopyIffEEfEEENS9_INS1_IJNS1_IJS5_NS3_ILi32EEEEEES7_EEENS1_IJNS1_IJSJ_S7_EEENS3_ILi0EEEEEEEENS1_IJSJ_S5_EEEEEfS8_SD_SR_fNS1_IJS7_iEEENS9_INS1_IJS4_S4_EEENS1_IJS7_S4_EEEEENS0_8TiledMMAINS0_8MMA_AtomIJNS0_12UniversalFMAIffffEEEEENS9_INS1_IJNS3_ILi16EEES11_S7_EEENS1_IJS7_S11_SN_EEEEENS1_IJNS0_10UnderscoreES15_S15_EEEEEffEvT_T0_PKT1_T2_T3_T4_PKT5_T6_T7_T8_PT9_T10_T11_T12_T13_T14_:
        .type           _Z11gemm_deviceIN4cute5tupleIJiiiEEENS1_IJNS0_1CILi128EEES4_NS3_ILi8EEEEEEfNS1_IJiNS3_ILi1EEEEEENS0_6LayoutINS1_IJS4_S5_EEENS1_IJS7_NS3_ILi129EEEEEEEENS0_9TiledCopyINS0_9Copy_AtomIJNS0_13UniversalCopyIffEEfEEENS9_INS1_IJNS1_IJS5_NS3_ILi32EEEEEES7_EEENS1_IJNS1_IJSJ_S7_EEENS3_ILi0EEEEEEEENS1_IJSJ_S5_EEEEEfS8_SD_SR_fNS1_IJS7_iEEENS9_INS1_IJS4_S4_EEENS1_IJS7_S4_EEEEENS0_8TiledMMAINS0_8MMA_AtomIJNS0_12UniversalFMAIffffEEEEENS9_INS1_IJNS3_ILi16EEES11_S7_EEENS1_IJS7_S11_SN_EEEEENS1_IJNS0_10UnderscoreES15_S15_EEEEEffEvT_T0_PKT1_T2_T3_T4_PKT5_T6_T7_T8_PT9_T10_T11_T12_T13_T14_,@function
        .size           _Z11gemm_deviceIN4cute5tupleIJiiiEEENS1_IJNS0_1CILi128EEES4_NS3_ILi8EEEEEEfNS1_IJiNS3_ILi1EEEEEENS0_6LayoutINS1_IJS4_S5_EEENS1_IJS7_NS3_ILi129EEEEEEEENS0_9TiledCopyINS0_9Copy_AtomIJNS0_13UniversalCopyIffEEfEEENS9_INS1_IJNS1_IJS5_NS3_ILi32EEEEEES7_EEENS1_IJNS1_IJSJ_S7_EEENS3_ILi0EEEEEEEENS1_IJSJ_S5_EEEEEfS8_SD_SR_fNS1_IJS7_iEEENS9_INS1_IJS4_S4_EEENS1_IJS7_S4_EEEEENS0_8TiledMMAINS0_8MMA_AtomIJNS0_12UniversalFMAIffffEEEEENS9_INS1_IJNS3_ILi16EEES11_S7_EEENS1_IJS7_S11_SN_EEEEENS1_IJNS0_10UnderscoreES15_S15_EEEEEffEvT_T0_PKT1_T2_T3_T4_PKT5_T6_T7_T8_PT9_T10_T11_T12_T13_T14_,(.L_x_9 - _Z11gemm_deviceIN4cute5tupleIJiiiEEENS1_IJNS0_1CILi128EEES4_NS3_ILi8EEEEEEfNS1_IJiNS3_ILi1EEEEEENS0_6LayoutINS1_IJS4_S5_EEENS1_IJS7_NS3_ILi129EEEEEEEENS0_9TiledCopyINS0_9Copy_AtomIJNS0_13UniversalCopyIffEEfEEENS9_INS1_IJNS1_IJS5_NS3_ILi32EEEEEES7_EEENS1_IJNS1_IJSJ_S7_EEENS3_ILi0EEEEEEEENS1_IJSJ_S5_EEEEEfS8_SD_SR_fNS1_IJS7_iEEENS9_INS1_IJS4_S4_EEENS1_IJS7_S4_EEEEENS0_8TiledMMAINS0_8MMA_AtomIJNS0_12UniversalFMAIffffEEEEENS9_INS1_IJNS3_ILi16EEES11_S7_EEENS1_IJS7_S11_SN_EEEEENS1_IJNS0_10UnderscoreES15_S15_EEEEEffEvT_T0_PKT1_T2_T3_T4_PKT5_T6_T7_T8_PT9_T10_T11_T12_T13_T14_)
        .other          _Z11gemm_deviceIN4cute5tupleIJiiiEEENS1_IJNS0_1CILi128EEES4_NS3_ILi8EEEEEEfNS1_IJiNS3_ILi1EEEEEENS0_6LayoutINS1_IJS4_S5_EEENS1_IJS7_NS3_ILi129EEEEEEEENS0_9TiledCopyINS0_9Copy_AtomIJNS0_13UniversalCopyIffEEfEEENS9_INS1_IJNS1_IJS5_NS3_ILi32EEEEEES7_EEENS1_IJNS1_IJSJ_S7_EEENS3_ILi0EEEEEEEENS1_IJSJ_S5_EEEEEfS8_SD_SR_fNS1_IJS7_iEEENS9_INS1_IJS4_S4_EEENS1_IJS7_S4_EEEEENS0_8TiledMMAINS0_8MMA_AtomIJNS0_12UniversalFMAIffffEEEEENS9_INS1_IJNS3_ILi16EEES11_S7_EEENS1_IJS7_S11_SN_EEEEENS1_IJNS0_10UnderscoreES15_S15_EEEEEffEvT_T0_PKT1_T2_T3_T4_PKT5_T6_T7_T8_PT9_T10_T11_T12_T13_T14_,@"STO_CUDA_ENTRY STV_DEFAULT"
_Z11gemm_deviceIN4cute5tupleIJiiiEEENS1_IJNS0_1CILi128EEES4_NS3_ILi8EEEEEEfNS1_IJiNS3_ILi1EEEEEENS0_6LayoutINS1_IJS4_S5_EEENS1_IJS7_NS3_ILi129EEEEEEEENS0_9TiledCopyINS0_9Copy_AtomIJNS0_13UniversalCopyIffEEfEEENS9_INS1_IJNS1_IJS5_NS3_ILi32EEEEEES7_EEENS1_IJNS1_IJSJ_S7_EEENS3_ILi0EEEEEEEENS1_IJSJ_S5_EEEEEfS8_SD_SR_fNS1_IJS7_iEEENS9_INS1_IJS4_S4_EEENS1_IJS7_S4_EEEEENS0_8TiledMMAINS0_8MMA_AtomIJNS0_12UniversalFMAIffffEEEEENS9_INS1_IJNS3_ILi16EEES11_S7_EEENS1_IJS7_S11_SN_EEEEENS1_IJNS0_10UnderscoreES15_S15_EEEEEffEvT_T0_PKT1_T2_T3_T4_PKT5_T6_T7_T8_PT9_T10_T11_T12_T13_T14_:
[----:B------:R-:W-:Y:S01]  /*0000*/  LDC R1, c[0x0][0x28] ;  /* 0x00000a00ff017b82 */ /* 0x000fe20000000800 */
[----:B------:R-:W0:Y:S07]  /*0010*/  S2R R18, SR_TID.X ;  /* 0x0000000000127919 */ /* 0x000e2e0000002100 */
[----:B------:R-:W1:Y:S01]  /*0020*/  S2UR UR7, SR_CTAID.X ;  /* 0x00000000000779c3 */ /* 0x000e620000002500 */
[----:B------:R-:W-:Y:S01]  /*0030*/  ULDC.64 UR4, c[0x0][0x220] ;  /* 0x0000880000047ab9 */ /* 0x000fe20000000a00 */
[----:B------:R-:W-:Y:S01]  /*0040*/  ULDC.64 UR8, c[0x0][0x230] ;  /* 0x00008c0000087ab9 */ /* 0x000fe20000000a00 */
[----:B------:R-:W2:Y:S05]  /*0050*/  S2R R23, SR_CTAID.Y ;  /* 0x0000000000177919 */ /* 0x000eaa0000002600 */
[----:B------:R-:W1:Y:S08]  /*0060*/  LDC R15, c[0x0][0x228] ;  /* 0x00008a00ff0f7b82 */ /* 0x000e700000000800 */
[----:B------:R-:W2:Y:S01]  /*0070*/  LDC R4, c[0x0][0x238] ;  /* 0x00008e00ff047b82 */ /* 0x000ea20000000800 */
[----:B0-----:R-:W-:Y:S01]  /*0080*/  SHF.R.U32.HI R14, RZ, 0x3, R18 ;  /* 0x00000003ff0e7819 */ /* 0x001fe20000011612 */
[----:B-1----:R-:W-:Y:S01]  /*0090*/  IMAD R0, R15, UR7, RZ ;  /* 0x000000070f007c24 */ /* 0x002fe2000f8e02ff */
[----:B------:R-:W-:-:S05]  /*00a0*/  LOP3.LUT R17, R18, 0x7, RZ, 0xc0, !PT ;  /* 0x0000000712117812 */ /* 0x000fca00078ec0ff */
[--C-:B------:R-:W-:Y:S01]  /*00b0*/  IMAD R3, R14, R15, R17.reuse ;  /* 0x0000000f0e037224 */ /* 0x100fe200078e0211 */
[----:B------:R-:W-:Y:S01]  /*00c0*/  SHF.L.U32 R15, R15, 0x5, RZ ;  /* 0x000000050f0f7819 */ /* 0x000fe200000006ff */
[-C--:B--2---:R-:W-:Y:S01]  /*00d0*/  IMAD R2, R23, R4.reuse, RZ ;  /* 0x0000000417027224 */ /* 0x084fe200078e02ff */
[----:B------:R-:W-:Y:S01]  /*00e0*/  SHF.L.U32 R25, R4, 0x5, RZ ;  /* 0x0000000504197819 */ /* 0x000fe200000006ff */
[----:B------:R-:W-:Y:S01]  /*00f0*/  IMAD R5, R14, R4, R17 ;  /* 0x000000040e057224 */ /* 0x000fe200078e0211 */
[----:B------:R-:W-:-:S04]  /*0100*/  LEA R0, P1, R0, R3, 0x7 ;  /* 0x0000000300007211 */ /* 0x000fc800078238ff */
[----:B------:R-:W-:Y:S02]  /*0110*/  LEA R2, P0, R2, R5, 0x7 ;  /* 0x0000000502027211 */ /* 0x000fe400078038ff */
[----:B------:R-:W-:Y:S02]  /*0120*/  IADD3.X R5, RZ, RZ, RZ, P1, !PT ;  /* 0x000000ffff057210 */ /* 0x000fe40000ffe4ff */
[----:B------:R-:W-:Y:S02]  /*0130*/  LEA R62, P1, R0, UR4, 0x2 ;  /* 0x00000004003e7c11 */ /* 0x000fe4000f8210ff */
[----:B------:R-:W-:Y:S02]  /*0140*/  IADD3.X R3, RZ, RZ, RZ, P0, !PT ;  /* 0x000000ffff037210 */ /* 0x000fe400007fe4ff */
[----:B------:R-:W-:Y:S02]  /*0150*/  LEA R64, P0, R2, UR8, 0x2 ;  /* 0x0000000802407c11 */ /* 0x000fe4000f8010ff */
[----:B------:R-:W-:-:S02]  /*0160*/  LEA.HI.X R63, R0, UR5, R5, 0x2, P1 ;  /* 0x00000005003f7c11 */ /* 0x000fc400088f1405 */
[----:B------:R-:W-:Y:S01]  /*0170*/  LEA.HI.X R65, R2, UR9, R3, 0x2, P0 ;  /* 0x0000000902417c11 */ /* 0x000fe200080f1403 */
[----:B------:R-:W-:Y:S01]  /*0180*/  ULDC.64 UR8, c[0x0][0x208] ;  /* 0x0000820000087ab9 */ /* 0x000fe20000000a00 */
[----:B------:R-:W-:Y:S01]  /*0190*/  UMOV UR4, 0x400 ;  /* 0x0000040000047882 */ /* 0x000fe20000000000 */
[----:B------:R-:W-:Y:S01]  /*01a0*/  IMAD.WIDE R2, R15, 0x4, R62 ;  /* 0x000000040f027825 */ /* 0x000fe200078e023e */
[----:B------:R-:W2:Y:S01]  /*01b0*/  LDG.E R19, desc[UR8][R62.64] ;  /* 0x000000083e137981 */ /* 0x000ea2000c1e1900 */
[----:B------:R-:W0:Y:S02]  /*01c0*/  LDC R0, c[0x0][0x248] ;  /* 0x00009200ff007b82 */ /* 0x000e240000000800 */
[----:B------:R-:W-:Y:S01]  /*01d0*/  IMAD.WIDE R8, R25, 0x4, R64 ;  /* 0x0000000419087825 */ /* 0x000fe200078e0240 */
[----:B------:R1:W3:Y:S03]  /*01e0*/  LDG.E R21, desc[UR8][R2.64] ;  /* 0x0000000802157981 */ /* 0x0002e6000c1e1900 */
[C---:B------:R-:W-:Y:S01]  /*01f0*/  IMAD.WIDE R4, R15.reuse, 0x4, R2 ;  /* 0x000000040f047825 */ /* 0x040fe200078e0202 */
[----:B------:R-:W4:Y:S03]  /*0200*/  LDG.E R16, desc[UR8][R64.64] ;  /* 0x0000000840107981 */ /* 0x000f26000c1e1900 */
[----:B------:R-:W-:-:S02]  /*0210*/  IMAD.WIDE R6, R15, 0x4, R4 ;  /* 0x000000040f067825 */ /* 0x000fc400078e0204 */
[----:B------:R5:W2:Y:S02]  /*0220*/  LDG.E R5, desc[UR8][R4.64] ;  /* 0x0000000804057981 */ /* 0x000aa4000c1e1900 */
[C---:B------:R-:W-:Y:S02]  /*0230*/  IMAD.WIDE R10, R25.reuse, 0x4, R8 ;  /* 0x00000004190a7825 */ /* 0x040fe400078e0208 */
[----:B------:R-:W4:Y:S02]  /*0240*/  LDG.E R7, desc[UR8][R6.64] ;  /* 0x0000000806077981 */ /* 0x000f24000c1e1900 */
[----:B------:R-:W-:Y:S02]  /*0250*/  IMAD.WIDE R12, R25, 0x4, R10 ;  /* 0x00000004190c7825 */ /* 0x000fe400078e020a */
[----:B------:R-:W4:Y:S04]  /*0260*/  LDG.E R8, desc[UR8][R8.64] ;  /* 0x0000000808087981 */ /* 0x000f28000c1e1900 */
[----:B------:R-:W4:Y:S04]  /*0270*/  LDG.E R10, desc[UR8][R10.64] ;  /* 0x000000080a0a7981 */ /* 0x000f28000c1e1900 */
[----:B------:R5:W4:Y:S01]  /*0280*/  LDG.E R12, desc[UR8][R12.64] ;  /* 0x000000080c0c7981 */ /* 0x000b22000c1e1900 */
[----:B------:R-:W5:Y:S01]  /*0290*/  S2UR UR5, SR_CgaCtaId ;  /* 0x00000000000579c3 */ /* 0x000f620000008800 */
[----:B-1----:R-:W-:Y:S01]  /*02a0*/  IMAD R3, R17, 0x81, R14 ;  /* 0x0000008111037824 */ /* 0x002fe200078e020e */
[----:B-----5:R-:W-:-:S06]  /*02b0*/  ULEA UR6, UR5, UR4, 0x18 ;  /* 0x0000000405067291 */ /* 0x020fcc000f8ec03f */
[----:B------:R-:W-:Y:S01]  /*02c0*/  LEA R2, R3, UR6, 0x2 ;  /* 0x0000000603027c11 */ /* 0x000fe2000f8e10ff */
[----:B------:R-:W-:Y:S01]  /*02d0*/  UIADD3 UR4, UR4, 0x101c, URZ ;  /* 0x0000101c04047890 */ /* 0x000fe2000fffe03f */
[----:B------:R-:W-:Y:S02]  /*02e0*/  SHF.R.U32.HI R4, RZ, 0x4, R18 ;  /* 0x00000004ff047819 */ /* 0x000fe40000011612 */
[----:B------:R-:W-:Y:S01]  /*02f0*/  LOP3.LUT R13, R18, 0xf, RZ, 0xc0, !PT ;  /* 0x0000000f120d7812 */ /* 0x000fe200078ec0ff */
[----:B------:R-:W-:Y:S01]  /*0300*/  ULEA UR4, UR5, UR4, 0x18 ;  /* 0x0000000405047291 */ /* 0x000fe2000f8ec03f */
[----:B------:R-:W-:Y:S01]  /*0310*/  LOP3.LUT R36, R4, 0xf, RZ, 0xc0, !PT ;  /* 0x0000000f04247812 */ /* 0x000fe200078ec0ff */
[----:B0-----:R-:W-:-:S04]  /*0320*/  IMAD R4, R23, R0, UR7 ;  /* 0x0000000717047e24 */ /* 0x001fc8000f8e0200 */
[----:B------:R-:W-:Y:S01]  /*0330*/  LEA R3, R3, UR4, 0x2 ;  /* 0x0000000403037c11 */ /* 0x000fe2000f8e10ff */
[----:B------:R-:W-:Y:S01]  /*0340*/  IMAD R9, R36, R0, R13 ;  /* 0x0000000024097224 */ /* 0x000fe200078e020d */
[----:B------:R-:W-:Y:S02]  /*0350*/  HFMA2.MMA R43, -RZ, RZ, 0, 0 ;  /* 0x00000000ff2b7435 */ /* 0x000fe400000001ff */
[----:B------:R-:W-:Y:S02]  /*0360*/  HFMA2.MMA R102, -RZ, RZ, 0, 0 ;  /* 0x00000000ff667435 */ /* 0x000fe400000001ff */
[----:B------:R-:W-:Y:S01]  /*0370*/  LEA R4, P1, R4, R9, 0x7 ;  /* 0x0000000904047211 */ /* 0x000fe200078238ff */
[----:B------:R-:W-:Y:S02]  /*0380*/  HFMA2.MMA R98, -RZ, RZ, 0, 0 ;  /* 0x00000000ff627435 */ /* 0x000fe400000001ff */
[----:B------:R-:W-:Y:S02]  /*0390*/  HFMA2.MMA R85, -RZ, RZ, 0, 0 ;  /* 0x00000000ff557435 */ /* 0x000fe400000001ff */
[----:B------:R-:W-:-:S02]  /*03a0*/  HFMA2.MMA R52, -RZ, RZ, 0, 0 ;  /* 0x00000000ff347435 */ /* 0x000fc400000001ff */
[----:B------:R-:W-:Y:S02]  /*03b0*/  HFMA2.MMA R82, -RZ, RZ, 0, 0 ;  /* 0x00000000ff527435 */ /* 0x000fe400000001ff */
[----:B------:R-:W-:Y:S01]  /*03c0*/  HFMA2.MMA R17, -RZ, RZ, 0, 0 ;  /* 0x00000000ff117435 */ /* 0x000fe200000001ff */
[----:B------:R-:W-:Y:S02]  /*03d0*/  CS2R R30, SRZ ;  /* 0x00000000001e7805 */ /* 0x000fe4000001ff00 */
[----:B------:R-:W-:Y:S02]  /*03e0*/  CS2R R48, SRZ ;  /* 0x0000000000307805 */ /* 0x000fe4000001ff00 */
[----:B------:R-:W-:Y:S02]  /*03f0*/  CS2R R72, SRZ ;  /* 0x0000000000487805 */ /* 0x000fe4000001ff00 */
[----:B------:R-:W-:Y:S02]  /*0400*/  CS2R R74, SRZ ;  /* 0x00000000004a7805 */ /* 0x000fe4000001ff00 */
[----:B------:R-:W-:-:S02]  /*0410*/  CS2R R80, SRZ ;  /* 0x0000000000507805 */ /* 0x000fc4000001ff00 */
[----:B------:R-:W-:Y:S02]  /*0420*/  CS2R R44, SRZ ;  /* 0x00000000002c7805 */ /* 0x000fe4000001ff00 */
[----:B------:R-:W-:Y:S02]  /*0430*/  MOV R23, RZ ;  /* 0x000000ff00177202 */ /* 0x000fe40000000f00 */
[----:B------:R-:W-:Y:S02]  /*0440*/  CS2R R100, SRZ ;  /* 0x0000000000647805 */ /* 0x000fe4000001ff00 */
[----:B------:R-:W-:Y:S02]  /*0450*/  CS2R R94, SRZ ;  /* 0x00000000005e7805 */ /* 0x000fe4000001ff00 */
[----:B------:R-:W-:Y:S02]  /*0460*/  CS2R R96, SRZ ;  /* 0x0000000000607805 */ /* 0x000fe4000001ff00 */
[----:B------:R-:W-:-:S02]  /*0470*/  CS2R R46, SRZ ;  /* 0x00000000002e7805 */ /* 0x000fc4000001ff00 */
[----:B------:R-:W-:Y:S02]  /*0480*/  MOV R26, RZ ;  /* 0x000000ff001a7202 */ /* 0x000fe40000000f00 */
[----:B------:R-:W-:Y:S02]  /*0490*/  CS2R R28, SRZ ;  /* 0x00000000001c7805 */ /* 0x000fe4000001ff00 */
[----:B------:R-:W-:Y:S02]  /*04a0*/  CS2R R86, SRZ ;  /* 0x0000000000567805 */ /* 0x000fe4000001ff00 */
[----:B------:R-:W-:Y:S02]  /*04b0*/  CS2R R78, SRZ ;  /* 0x00000000004e7805 */ /* 0x000fe4000001ff00 */
[----:B------:R-:W-:Y:S02]  /*04c0*/  CS2R R32, SRZ ;  /* 0x0000000000207805 */ /* 0x000fe4000001ff00 */
[----:B------:R-:W-:-:S02]  /*04d0*/  CS2R R34, SRZ ;  /* 0x0000000000227805 */ /* 0x000fc4000001ff00 */
[----:B------:R-:W-:Y:S02]  /*04e0*/  CS2R R70, SRZ ;  /* 0x0000000000467805 */ /* 0x000fe4000001ff00 */
[----:B------:R-:W-:Y:S02]  /*04f0*/  CS2R R76, SRZ ;  /* 0x00000000004c7805 */ /* 0x000fe4000001ff00 */
[----:B------:R-:W-:Y:S02]  /*0500*/  CS2R R50, SRZ ;  /* 0x0000000000327805 */ /* 0x000fe4000001ff00 */
[----:B------:R-:W-:Y:S02]  /*0510*/  CS2R R54, SRZ ;  /* 0x0000000000367805 */ /* 0x000fe4000001ff00 */
[----:B------:R-:W-:Y:S02]  /*0520*/  CS2R R88, SRZ ;  /* 0x0000000000587805 */ /* 0x000fe4000001ff00 */
[----:B------:R-:W-:-:S02]  /*0530*/  MOV R11, RZ ;  /* 0x000000ff000b7202 */ /* 0x000fc40000000f00 */
[----:B------:R-:W-:Y:S02]  /*0540*/  CS2R R68, SRZ ;  /* 0x0000000000447805 */ /* 0x000fe4000001ff00 */
[----:B------:R-:W-:Y:S02]  /*0550*/  MOV R14, RZ ;  /* 0x000000ff000e7202 */ /* 0x000fe40000000f00 */
[----:B------:R-:W-:Y:S02]  /*0560*/  CS2R R90, SRZ ;  /* 0x00000000005a7805 */ /* 0x000fe4000001ff00 */
[----:B------:R-:W-:Y:S02]  /*0570*/  CS2R R92, SRZ ;  /* 0x00000000005c7805 */ /* 0x000fe4000001ff00 */
[----:B------:R-:W-:Y:S02]  /*0580*/  MOV R66, RZ ;  /* 0x000000ff00427202 */ /* 0x000fe40000000f00 */
[----:B------:R-:W-:Y:S01]  /*0590*/  IADD3.X R37, RZ, RZ, RZ, P1, !PT ;  /* 0x000000ffff257210 */ /* 0x000fe20000ffe4ff */
[----:B--2---:R0:W-:Y:S02]  /*05a0*/  STS [R2+0x100], R5 ;  /* 0x0001000502007388 */ /* 0x0041e40000000800 */
[----:B0-----:R-:W0:Y:S02]  /*05b0*/  LDC R5, c[0x0][0x218] ;  /* 0x00008600ff057b82 */ /* 0x001e240000000800 */
[----:B---3--:R-:W-:Y:S04]  /*05c0*/  STS [R2+0x80], R21 ;  /* 0x0000801502007388 */ /* 0x008fe80000000800 */
[----:B----4-:R-:W-:Y:S04]  /*05d0*/  STS [R2+0x180], R7 ;  /* 0x0001800702007388 */ /* 0x010fe80000000800 */
[----:B------:R1:W-:Y:S04]  /*05e0*/  STS [R2], R19 ;  /* 0x0000001302007388 */ /* 0x0003e80000000800 */
[----:B------:R2:W-:Y:S01]  /*05f0*/  STS [R3+0x80], R8 ;  /* 0x0000800803007388 */ /* 0x0005e20000000800 */
[----:B0-----:R-:W-:-:S03]  /*0600*/  ISETP.GE.AND P0, PT, R5, 0x1, PT ;  /* 0x000000010500780c */ /* 0x001fc60003f06270 */
[----:B------:R-:W-:Y:S04]  /*0610*/  STS [R3+0x100], R10 ;  /* 0x0001000a03007388 */ /* 0x000fe80000000800 */
[----:B------:R0:W-:Y:S04]  /*0620*/  STS [R3+0x180], R12 ;  /* 0x0001800c03007388 */ /* 0x0001e80000000800 */
[----:B------:R3:W-:Y:S01]  /*0630*/  STS [R3], R16 ;  /* 0x0000001003007388 */ /* 0x0007e20000000800 */
[----:B-1----:R-:W-:Y:S02]  /*0640*/  MOV R19, RZ ;  /* 0x000000ff00137202 */ /* 0x002fe40000000f00 */
[----:B------:R-:W-:-:S02]  /*0650*/  CS2R R20, SRZ ;  /* 0x0000000000147805 */ /* 0x000fc4000001ff00 */
[----:B--2---:R-:W-:Y:S02]  /*0660*/  CS2R R8, SRZ ;  /* 0x0000000000087805 */ /* 0x004fe4000001ff00 */
[----:B0-----:R-:W-:Y:S01]  /*0670*/  MOV R12, RZ ;  /* 0x000000ff000c7202 */ /* 0x001fe20000000f00 */
[----:B------:R-:W-:Y:S06]  /*0680*/  BAR.SYNC.DEFER_BLOCKING 0x0 ;  /* 0x0000000000007b1d */ /* 0x000fec0000010000 */
[----:B------:R-:W-:Y:S05]  /*0690*/  @!P0 BRA `(.L_x_1) ;  /* 0x0000002800d48947 */ /* 0x000fea0003800000 */
[----:B------:R-:W-:Y:S02]  /*06a0*/  IADD3 R5, R5, 0x7, RZ ;  /* 0x0000000705057810 */ /* 0x000fe40007ffe0ff */
[----:B------:R-:W-:Y:S02]  /*06b0*/  SHF.R.S32.HI R10, RZ, 0x1f, R15 ;  /* 0x0000001fff0a7819 */ /* 0x000fe4000001140f */
[----:B------:R-:W-:Y:S02]  /*06c0*/  SHF.R.S32.HI R6, RZ, 0x1f, R5 ;  /* 0x0000001fff067819 */ /* 0x000fe40000011405 */
[----:B---3--:R-:W-:Y:S02]  /*06d0*/  SHF.R.S32.HI R16, RZ, 0x1f, R25 ;  /* 0x0000001fff107819 */ /* 0x008fe40000011419 */
[----:B------:R-:W-:Y:S02]  /*06e0*/  LEA.HI R6, R6, R5, RZ, 0x3 ;  /* 0x0000000506067211 */ /* 0x000fe400078f18ff */
[----:B------:R-:W-:-:S02]  /*06f0*/  SHF.L.U64.HI R39, R15, 0x2, R10 ;  /* 0x000000020f277819 */ /* 0x000fc4000001020a */
[----:B------:R-:W-:Y:S02]  /*0700*/  SHF.L.U32 R40, R15, 0x2, RZ ;  /* 0x000000020f287819 */ /* 0x000fe400000006ff */
[----:B------:R-:W-:Y:S02]  /*0710*/  LEA R38, R13, UR6, 0x2 ;  /* 0x000000060d267c11 */ /* 0x000fe4000f8e10ff */
[C---:B------:R-:W-:Y:S02]  /*0720*/  SHF.L.U64.HI R41, R25.reuse, 0x2, R16 ;  /* 0x0000000219297819 */ /* 0x040fe40000010210 */
[----:B------:R-:W-:Y:S02]  /*0730*/  SHF.L.U32 R42, R25, 0x2, RZ ;  /* 0x00000002192a7819 */ /* 0x000fe400000006ff */
[----:B------:R-:W-:Y:S02]  /*0740*/  MOV R31, RZ ;  /* 0x000000ff001f7202 */ /* 0x000fe40000000f00 */
[----:B------:R-:W-:-:S02]  /*0750*/  SHF.R.S32.HI R15, RZ, 0x3, R6 ;  /* 0x00000003ff0f7819 */ /* 0x000fc40000011406 */
[----:B------:R-:W-:Y:S01]  /*0760*/  LEA R36, R36, UR4, 0x2 ;  /* 0x0000000424247c11 */ /* 0x000fe2000f8e10ff */
[----:B------:R-:W-:-:S06]  /*0770*/  UMOV UR4, URZ ;  /* 0x0000003f00047c82 */ /* 0x000fcc0008000000 */
.L_x_2:
[----:B------:R-:W-:Y:S01]  /*0780*/  LDS R5, [R38] ;  /* 0x0000000026057984 */ /* 0x000fe20000000800 */
[----:B------:R-:W-:-:S03]  /*0790*/  UIADD3 UR5, UR4, 0x1, URZ ;  /* 0x0000000104057890 */ /* 0x000fc6000fffe03f */
[----:B0-----:R-:W0:Y:S03]  /*07a0*/  LDS R56, [R36] ;  /* 0x0000000024387984 */ /* 0x001e260000000800 */
[----:B------:R-:W-:Y:S01]  /*07b0*/  ISETP.LE.AND P0, PT, R15, UR5, PT ;  /* 0x000000050f007c0c */ /* 0x000fe2000bf03270 */
[----:B------:R-:W1:Y:S04]  /*07c0*/  LDS R57, [R36+0x40] ;  /* 0x0000400024397984 */ /* 0x000e680000000800 */
[----:B------:R-:W2:Y:S04]  /*07d0*/  LDS R60, [R36+0x80] ;  /* 0x00008000243c7984 */ /* 0x000ea80000000800 */
[----:B------:R-:W3:Y:S04]  /*07e0*/  LDS R59, [R36+0xc0] ;  /* 0x0000c000243b7984 */ /* 0x000ee80000000800 */
[----:B------:R-:W4:Y:S04]  /*07f0*/  LDS R104, [R36+0x100] ;  /* 0x0001000024687984 */ /* 0x000f280000000800 */
[----:B------:R-:W5:Y:S04]  /*0800*/  LDS R61, [R36+0x140] ;  /* 0x00014000243d7984 */ /* 0x000f680000000800 */
[----:B------:R-:W5:Y:S04]  /*0810*/  LDS R106, [R36+0x180] ;  /* 0x00018000246a7984 */ /* 0x000f680000000800 */
[----:B------:R-:W5:Y:S04]  /*0820*/  LDS R16, [R36+0x1c0] ;  /* 0x0001c00024107984 */ /* 0x000f680000000800 */
[----:B------:R-:W5:Y:S04]  /*0830*/  LDS R6, [R38+0x40] ;  /* 0x0000400026067984 */ /* 0x000f680000000800 */
[----:B------:R-:W5:Y:S01]  /*0840*/  LDS R25, [R38+0xc0] ;  /* 0x0000c00026197984 */ /* 0x000f620000000800 */
[----:B0-----:R-:W-:-:S03]  /*0850*/  FFMA R99, R5, R56, R66 ;  /* 0x0000003805637223 */ /* 0x001fc60000000042 */
[----:B------:R-:W0:Y:S01]  /*0860*/  LDS R67, [R38+0x180] ;  /* 0x0001800026437984 */ /* 0x000e220000000800 */
[----:B-1----:R-:W-:-:S03]  /*0870*/  FFMA R68, R5, R57, R68 ;  /* 0x0000003905447223 */ /* 0x002fc60000000044 */
[----:B------:R-:W-:Y:S01]  /*0880*/  LDS R66, [R38+0x3c4] ;  /* 0x0003c40026427984 */ /* 0x000fe20000000800 */
[C---:B--2---:R-:W-:Y:S01]  /*0890*/  FFMA R69, R5.reuse, R60, R69 ;  /* 0x0000003c05457223 */ /* 0x044fe20000000045 */
[C---:B---3--:R-:W-:Y:S01]  /*08a0*/  FFMA R70, R5.reuse, R59, R70 ;  /* 0x0000003b05467223 */ /* 0x048fe20000000046 */
[C---:B----4-:R-:W-:Y:S01]  /*08b0*/  FFMA R77, R5.reuse, R104, R77 ;  /* 0x00000068054d7223 */ /* 0x050fe2000000004d */
[C---:B-----5:R-:W-:Y:S01]  /*08c0*/  FFMA R58, R5.reuse, R61, R79 ;  /* 0x0000003d053a7223 */ /* 0x060fe2000000004f */
[C---:B------:R-:W-:Y:S01]  /*08d0*/  FFMA R97, R5.reuse, R106, R97 ;  /* 0x0000006a05617223 */ /* 0x040fe20000000061 */
[----:B------:R-:W-:Y:S02]  /*08e0*/  FFMA R81, R5, R16, R81 ;  /* 0x0000001005517223 */ /* 0x000fe40000000051 */
[----:B------:R-:W1:Y:S01]  /*08f0*/  LDS R5, [R38+0x80] ;  /* 0x0000800026057984 */ /* 0x000e620000000800 */
[----:B------:R-:W-:Y:S01]  /*0900*/  FFMA R83, R56, R6, R93 ;  /* 0x0000000638537223 */ /* 0x000fe2000000005d */
[C---:B------:R-:W-:Y:S01]  /*0910*/  FFMA R84, R6.reuse, R57, R91 ;  /* 0x0000003906547223 */ /* 0x040fe2000000005b */
[C---:B------:R-:W-:Y:S01]  /*0920*/  FFMA R87, R6.reuse, R60, R87 ;  /* 0x0000003c06577223 */ /* 0x040fe20000000057 */
[C---:B------:R-:W-:Y:S01]  /*0930*/  FFMA R88, R6.reuse, R59, R88 ;  /* 0x0000003b06587223 */ /* 0x040fe20000000058 */
[C---:B------:R-:W-:Y:S01]  /*0940*/  FFMA R85, R6.reuse, R104, R85 ;  /* 0x0000006806557223 */ /* 0x040fe20000000055 */
[C---:B------:R-:W-:Y:S01]  /*0950*/  FFMA R86, R6.reuse, R61, R86 ;  /* 0x0000003d06567223 */ /* 0x040fe20000000056 */
[C---:B------:R-:W-:Y:S01]  /*0960*/  FFMA R95, R6.reuse, R106, R95 ;  /* 0x0000006a065f7223 */ /* 0x040fe2000000005f */
[----:B------:R-:W-:Y:S01]  /*0970*/  FFMA R75, R6, R16, R75 ;  /* 0x00000010064b7223 */ /* 0x000fe2000000004b */
[C---:B------:R-:W-:Y:S01]  /*0980*/  FFMA R30, R61.reuse, R25, R30 ;  /* 0x000000193d1e7223 */ /* 0x040fe2000000001e */
[----:B------:R-:W2:Y:S01]  /*0990*/  LDS R6, [R38+0x100] ;  /* 0x0001000026067984 */ /* 0x000ea20000000800 */
[----:B0-----:R-:W-:Y:S01]  /*09a0*/  FFMA R26, R61, R67, R26 ;  /* 0x000000433d1a7223 */ /* 0x001fe2000000001a */
[C---:B------:R-:W-:Y:S01]  /*09b0*/  FFMA R48, R16.reuse, R25, R48 ;  /* 0x0000001910307223 */ /* 0x040fe20000000030 */
[----:B------:R-:W-:Y:S01]  /*09c0*/  FFMA R43, R16, R67, R43 ;  /* 0x00000043102b7223 */ /* 0x000fe2000000002b */
[-C--:B------:R-:W-:Y:S01]  /*09d0*/  FFMA R91, R106, R25.reuse, R100 ;  /* 0x000000196a5b7223 */ /* 0x080fe20000000064 */
[-C--:B------:R-:W-:Y:S01]  /*09e0*/  FFMA R35, R104, R25.reuse, R35 ;  /* 0x0000001968237223 */ /* 0x080fe20000000023 */
[-C--:B------:R-:W-:Y:S01]  /*09f0*/  FFMA R8, R59, R25.reuse, R8 ;  /* 0x000000193b087223 */ /* 0x080fe20000000008 */
[CC--:B------:R-:W-:Y:S01]  /*0a00*/  FFMA R11, R60.reuse, R25.reuse, R11 ;  /* 0x000000193c0b7223 */ /* 0x0c0fe2000000000b */
[C---:B------:R-:W-:Y:S01]  /*0a10*/  FFMA R14, R57.reuse, R25, R14 ;  /* 0x00000019390e7223 */ /* 0x040fe2000000000e */
[-C--:B------:R-:W-:Y:S01]  /*0a20*/  FFMA R9, R60, R67.reuse, R9 ;  /* 0x000000433c097223 */ /* 0x080fe20000000009 */
[----:B------:R-:W-:Y:S01]  /*0a30*/  FFMA R12, R57, R67, R12 ;  /* 0x00000043390c7223 */ /* 0x000fe2000000000c */
[----:B------:R-:W-:-:S02]  /*0a40*/  FFMA R25, R56, R25, R94 ;  /* 0x0000001938197223 */ /* 0x000fc4000000005e */
[----:B------:R-:W-:Y:S01]  /*0a50*/  LDS R94, [R38+0x7cc] ;  /* 0x0007cc00265e7984 */ /* 0x000fe20000000800 */
[-C--:B-1----:R-:W-:Y:S01]  /*0a60*/  FFMA R73, R16, R5.reuse, R73 ;  /* 0x0000000510497223 */ /* 0x082fe20000000049 */
[-C--:B------:R-:W-:Y:S01]  /*0a70*/  FFMA R93, R106, R5.reuse, R98 ;  /* 0x000000056a5d7223 */ /* 0x080fe20000000062 */
[-C--:B------:R-:W-:Y:S01]  /*0a80*/  FFMA R74, R61, R5.reuse, R74 ;  /* 0x000000053d4a7223 */ /* 0x080fe2000000004a */
[-C--:B------:R-:W-:Y:S01]  /*0a90*/  FFMA R71, R104, R5.reuse, R71 ;  /* 0x0000000568477223 */ /* 0x080fe20000000047 */
[-C--:B------:R-:W-:Y:S01]  /*0aa0*/  FFMA R72, R59, R5.reuse, R72 ;  /* 0x000000053b487223 */ /* 0x080fe20000000048 */
[-C--:B------:R-:W-:Y:S01]  /*0ab0*/  FFMA R53, R60, R5.reuse, R80 ;  /* 0x000000053c357223 */ /* 0x080fe20000000050 */
[-C--:B------:R-:W-:Y:S01]  /*0ac0*/  FFMA R18, R57, R5.reuse, R90 ;  /* 0x0000000539127223 */ /* 0x080fe2000000005a */
[C---:B------:R-:W-:Y:S01]  /*0ad0*/  FFMA R49, R56.reuse, R5, R49 ;  /* 0x0000000538317223 */ /* 0x040fe20000000031 */
[----:B------:R-:W-:Y:S01]  /*0ae0*/  LDS R90, [R36+0x7cc] ;  /* 0x0007cc00245a7984 */ /* 0x000fe20000000800 */
[----:B--2---:R-:W-:-:S03]  /*0af0*/  FFMA R21, R56, R6, R21 ;  /* 0x0000000638157223 */ /* 0x004fc60000000015 */
[----:B------:R-:W0:Y:S01]  /*0b00*/  LDS R5, [R38+0x140] ;  /* 0x0001400026057984 */ /* 0x000e220000000800 */
[-C--:B------:R-:W-:Y:S01]  /*0b10*/  FFMA R24, R57, R6.reuse, R89 ;  /* 0x0000000639187223 */ /* 0x080fe20000000059 */
[-C--:B------:R-:W-:Y:S01]  /*0b20*/  FFMA R29, R60, R6.reuse, R29 ;  /* 0x000000063c1d7223 */ /* 0x080fe2000000001d */
[-C--:B------:R-:W-:Y:S01]  /*0b30*/  FFMA R34, R59, R6.reuse, R34 ;  /* 0x000000063b227223 */ /* 0x080fe20000000022 */
[-C--:B------:R-:W-:Y:S01]  /*0b40*/  FFMA R33, R104, R6.reuse, R33 ;  /* 0x0000000668217223 */ /* 0x080fe20000000021 */
[CC--:B------:R-:W-:Y:S01]  /*0b50*/  FFMA R28, R61.reuse, R6.reuse, R28 ;  /* 0x000000063d1c7223 */ /* 0x0c0fe2000000001c */
[-C--:B------:R-:W-:Y:S01]  /*0b60*/  FFMA R13, R106, R6.reuse, R101 ;  /* 0x000000066a0d7223 */ /* 0x080fe20000000065 */
[----:B------:R-:W-:Y:S01]  /*0b70*/  FFMA R20, R16, R6, R20 ;  /* 0x0000000610147223 */ /* 0x000fe20000000014 */
[----:B------:R-:W-:Y:S01]  /*0b80*/  LDS R101, [R38+0x204] ;  /* 0x0002040026657984 */ /* 0x000fe20000000800 */
[----:B------:R-:W-:Y:S01]  /*0b90*/  FFMA R89, R106, R67, R102 ;  /* 0x000000436a597223 */ /* 0x000fe20000000066 */
[-C--:B0-----:R-:W-:Y:S01]  /*0ba0*/  FFMA R27, R104, R5.reuse, R44 ;  /* 0x00000005681b7223 */ /* 0x081fe2000000002c */
[-C--:B------:R-:W-:Y:S01]  /*0bb0*/  FFMA R6, R61, R5.reuse, R96 ;  /* 0x000000053d067223 */ /* 0x080fe20000000060 */
[----:B------:R-:W0:Y:S01]  /*0bc0*/  LDS R44, [R38+0x1c0] ;  /* 0x0001c000262c7984 */ /* 0x000e220000000800 */
[-C--:B------:R-:W-:Y:S01]  /*0bd0*/  FFMA R17, R56, R5.reuse, R17 ;  /* 0x0000000538117223 */ /* 0x080fe20000000011 */
[-C--:B------:R-:W-:Y:S01]  /*0be0*/  FFMA R10, R57, R5.reuse, R82 ;  /* 0x00000005390a7223 */ /* 0x080fe20000000052 */
[-C--:B------:R-:W-:Y:S01]  /*0bf0*/  FFMA R7, R60, R5.reuse, R78 ;  /* 0x000000053c077223 */ /* 0x080fe2000000004e */
[-C--:B------:R-:W-:Y:S01]  /*0c00*/  FFMA R22, R59, R5.reuse, R76 ;  /* 0x000000053b167223 */ /* 0x080fe2000000004c */
[-C--:B------:R-:W-:Y:S01]  /*0c10*/  FFMA R23, R106, R5.reuse, R23 ;  /* 0x000000056a177223 */ /* 0x080fe20000000017 */
[----:B------:R-:W-:Y:S01]  /*0c20*/  FFMA R19, R16, R5, R19 ;  /* 0x0000000510137223 */ /* 0x000fe20000000013 */
[----:B------:R-:W-:-:S02]  /*0c30*/  FFMA R5, R104, R67, R32 ;  /* 0x0000004368057223 */ /* 0x000fc40000000020 */
[----:B------:R-:W1:Y:S01]  /*0c40*/  LDS R32, [R36+0x204] ;  /* 0x0002040024207984 */ /* 0x000e620000000800 */
[-C--:B0-----:R-:W-:Y:S01]  /*0c50*/  FFMA R46, R61, R44.reuse, R46 ;  /* 0x0000002c3d2e7223 */ /* 0x081fe2000000002e */
[-C--:B------:R-:W-:Y:S02]  /*0c60*/  FFMA R31, R16, R44.reuse, R31 ;  /* 0x0000002c101f7223 */ /* 0x080fe4000000001f */
[----:B------:R-:W0:Y:S01]  /*0c70*/  LDS R61, [R36+0x344] ;  /* 0x00034400243d7984 */ /* 0x000e220000000800 */
[CC--:B------:R-:W-:Y:S01]  /*0c80*/  FFMA R16, R59.reuse, R67.reuse, R54 ;  /* 0x000000433b107223 */ /* 0x0c0fe20000000036 */
[----:B------:R-:W-:Y:S01]  /*0c90*/  FFMA R67, R56, R67, R92 ;  /* 0x0000004338437223 */ /* 0x000fe2000000005c */
[-C--:B------:R-:W-:Y:S01]  /*0ca0*/  FFMA R45, R106, R44.reuse, R45 ;  /* 0x0000002c6a2d7223 */ /* 0x080fe2000000002d */
[-C--:B------:R-:W-:Y:S01]  /*0cb0*/  FFMA R47, R104, R44.reuse, R47 ;  /* 0x0000002c682f7223 */ /* 0x080fe2000000002f */
[-C--:B------:R-:W-:Y:S01]  /*0cc0*/  FFMA R50, R59, R44.reuse, R50 ;  /* 0x0000002c3b327223 */ /* 0x080fe20000000032 */
[-C--:B------:R-:W-:Y:S01]  /*0cd0*/  FFMA R51, R60, R44.reuse, R51 ;  /* 0x0000002c3c337223 */ /* 0x080fe20000000033 */
[-C--:B------:R-:W-:Y:S01]  /*0ce0*/  FFMA R52, R57, R44.reuse, R52 ;  /* 0x0000002c39347223 */ /* 0x080fe20000000034 */
[----:B------:R-:W-:Y:S01]  /*0cf0*/  FFMA R55, R56, R44, R55 ;  /* 0x0000002c38377223 */ /* 0x000fe20000000037 */
[----:B------:R-:W2:Y:S01]  /*0d00*/  LDS R57, [R36+0x244] ;  /* 0x0002440024397984 */ /* 0x000ea20000000800 */
[----:B-1----:R-:W-:-:S02]  /*0d10*/  FFMA R79, R32, R101, R99 ;  /* 0x00000065204f7223 */ /* 0x002fc40000000063 */
[-C--:B------:R-:W-:Y:S01]  /*0d20*/  FFMA R55, R32, R66.reuse, R55 ;  /* 0x0000004220377223 */ /* 0x080fe20000000037 */
[----:B------:R-:W1:Y:S04]  /*0d30*/  LDS R44, [R36+0x284] ;  /* 0x00028400242c7984 */ /* 0x000e680000000800 */
[----:B------:R-:W3:Y:S04]  /*0d40*/  LDS R59, [R36+0x2c4] ;  /* 0x0002c400243b7984 */ /* 0x000ee80000000800 */
[----:B------:R-:W4:Y:S04]  /*0d50*/  LDS R54, [R36+0x304] ;  /* 0x0003040024367984 */ /* 0x000f280000000800 */
[----:B------:R-:W5:Y:S04]  /*0d60*/  LDS R56, [R36+0x384] ;  /* 0x0003840024387984 */ /* 0x000f680000000800 */
[----:B------:R-:W5:Y:S04]  /*0d70*/  LDS R60, [R36+0x3c4] ;  /* 0x0003c400243c7984 */ /* 0x000f680000000800 */
[----:B------:R-:W5:Y:S04]  /*0d80*/  LDS R99, [R38+0x244] ;  /* 0x0002440026637984 */ /* 0x000f680000000800 */
[----:B------:R-:W-:Y:S01]  /*0d90*/  LDS R92, [R38+0x78c] ;  /* 0x00078c00265c7984 */ /* 0x000fe20000000800 */
[----:B0-----:R-:W-:Y:S01]  /*0da0*/  FFMA R82, R101, R61, R58 ;  /* 0x0000003d65527223 */ /* 0x001fe2000000003a */
[----:B------:R-:W-:-:S02]  /*0db0*/  FFMA R46, R61, R66, R46 ;  /* 0x000000423d2e7223 */ /* 0x000fc4000000002e */
[----:B------:R-:W0:Y:S01]  /*0dc0*/  LDS R58, [R38+0x284] ;  /* 0x00028400263a7984 */ /* 0x000e220000000800 */
[----:B--2---:R-:W-:Y:S01]  /*0dd0*/  FFMA R68, R101, R57, R68 ;  /* 0x0000003965447223 */ /* 0x004fe20000000044 */
[----:B------:R-:W-:Y:S01]  /*0de0*/  FFMA R52, R57, R66, R52 ;  /* 0x0000004239347223 */ /* 0x000fe20000000034 */
[C---:B-1----:R-:W-:Y:S01]  /*0df0*/  FFMA R69, R101.reuse, R44, R69 ;  /* 0x0000002c65457223 */ /* 0x042fe20000000045 */
[-C--:B------:R-:W-:Y:S01]  /*0e00*/  FFMA R51, R44, R66.reuse, R51 ;  /* 0x000000422c337223 */ /* 0x080fe20000000033 */
[----:B---3--:R-:W-:Y:S01]  /*0e10*/  FFMA R70, R101, R59, R70 ;  /* 0x0000003b65467223 */ /* 0x008fe20000000046 */
[----:B------:R-:W-:Y:S01]  /*0e20*/  FFMA R50, R59, R66, R50 ;  /* 0x000000423b327223 */ /* 0x000fe20000000032 */
[C---:B----4-:R-:W-:Y:S01]  /*0e30*/  FFMA R77, R101.reuse, R54, R77 ;  /* 0x00000036654d7223 */ /* 0x050fe2000000004d */
[----:B------:R-:W-:Y:S01]  /*0e40*/  FFMA R47, R54, R66, R47 ;  /* 0x00000042362f7223 */ /* 0x000fe2000000002f */
[C---:B-----5:R-:W-:Y:S01]  /*0e50*/  FFMA R97, R101.reuse, R56, R97 ;  /* 0x0000003865617223 */ /* 0x060fe20000000061 */
[----:B------:R-:W-:Y:S01]  /*0e60*/  FFMA R45, R56, R66, R45 ;  /* 0x00000042382d7223 */ /* 0x000fe2000000002d */
[----:B------:R-:W-:Y:S01]  /*0e70*/  FFMA R81, R101, R60, R81 ;  /* 0x0000003c65517223 */ /* 0x000fe20000000051 */
[----:B------:R-:W-:-:S02]  /*0e80*/  FFMA R31, R60, R66, R31 ;  /* 0x000000423c1f7223 */ /* 0x000fc4000000001f */
[----:B------:R-:W-:Y:S01]  /*0e90*/  LDS R66, [R38+0x5c8] ;  /* 0x0005c80026427984 */ /* 0x000fe20000000800 */
        /* <DEDUP_REMOVED lines=8> */
[-C--:B0-----:R-:W-:Y:S01]  /*0f20*/  FFMA R73, R60, R58.reuse, R73 ;  /* 0x0000003a3c497223 */ /* 0x081fe20000000049 */
[-C--:B------:R-:W-:Y:S01]  /*0f30*/  FFMA R93, R56, R58.reuse, R93 ;  /* 0x0000003a385d7223 */ /* 0x080fe2000000005d */
[-C--:B------:R-:W-:Y:S01]  /*0f40*/  FFMA R74, R61, R58.reuse, R74 ;  /* 0x0000003a3d4a7223 */ /* 0x080fe2000000004a */
[-C--:B------:R-:W-:Y:S01]  /*0f50*/  FFMA R71, R54, R58.reuse, R71 ;  /* 0x0000003a36477223 */ /* 0x080fe20000000047 */
[-C--:B------:R-:W-:Y:S01]  /*0f60*/  FFMA R72, R59, R58.reuse, R72 ;  /* 0x0000003a3b487223 */ /* 0x080fe20000000048 */
[-C--:B------:R-:W-:Y:S01]  /*0f70*/  FFMA R53, R44, R58.reuse, R53 ;  /* 0x0000003a2c357223 */ /* 0x080fe20000000035 */
[-C--:B------:R-:W-:Y:S01]  /*0f80*/  FFMA R18, R57, R58.reuse, R18 ;  /* 0x0000003a39127223 */ /* 0x080fe20000000012 */
[----:B------:R-:W-:Y:S01]  /*0f90*/  FFMA R49, R32, R58, R49 ;  /* 0x0000003a20317223 */ /* 0x000fe20000000031 */
[----:B------:R-:W0:Y:S04]  /*0fa0*/  LDS R99, [R38+0x2c4] ;  /* 0x0002c40026637984 */ /* 0x000e280000000800 */
[----:B------:R-:W1:Y:S01]  /*0fb0*/  LDS R58, [R38+0x304] ;  /* 0x00030400263a7984 */ /* 0x000e620000000800 */
[-C--:B0-----:R-:W-:Y:S01]  /*0fc0*/  FFMA R48, R60, R99.reuse, R48 ;  /* 0x000000633c307223 */ /* 0x081fe20000000030 */
[-C--:B------:R-:W-:Y:S01]  /*0fd0*/  FFMA R91, R56, R99.reuse, R91 ;  /* 0x00000063385b7223 */ /* 0x080fe2000000005b */
[-C--:B------:R-:W-:Y:S01]  /*0fe0*/  FFMA R30, R61, R99.reuse, R30 ;  /* 0x000000633d1e7223 */ /* 0x080fe2000000001e */
[-C--:B------:R-:W-:Y:S01]  /*0ff0*/  FFMA R35, R54, R99.reuse, R35 ;  /* 0x0000006336237223 */ /* 0x080fe20000000023 */
[-C--:B-1----:R-:W-:Y:S01]  /*1000*/  FFMA R21, R32, R58.reuse, R21 ;  /* 0x0000003a20157223 */ /* 0x082fe20000000015 */
[-C--:B------:R-:W-:Y:S01]  /*1010*/  FFMA R24, R57, R58.reuse, R24 ;  /* 0x0000003a39187223 */ /* 0x080fe20000000018 */
[-C--:B------:R-:W-:Y:S01]  /*1020*/  FFMA R29, R44, R58.reuse, R29 ;  /* 0x0000003a2c1d7223 */ /* 0x080fe2000000001d */
[-C--:B------:R-:W-:Y:S01]  /*1030*/  FFMA R34, R59, R58.reuse, R34 ;  /* 0x0000003a3b227223 */ /* 0x080fe20000000022 */
[-C--:B------:R-:W-:Y:S01]  /*1040*/  FFMA R33, R54, R58.reuse, R33 ;  /* 0x0000003a36217223 */ /* 0x080fe20000000021 */
[-C--:B------:R-:W-:Y:S01]  /*1050*/  FFMA R28, R61, R58.reuse, R28 ;  /* 0x0000003a3d1c7223 */ /* 0x080fe2000000001c */
[-C--:B------:R-:W-:Y:S01]  /*1060*/  FFMA R13, R56, R58.reuse, R13 ;  /* 0x0000003a380d7223 */ /* 0x080fe2000000000d */
[----:B------:R-:W-:Y:S01]  /*1070*/  FFMA R20, R60, R58, R20 ;  /* 0x0000003a3c147223 */ /* 0x000fe20000000014 */
[-C--:B------:R-:W-:Y:S01]  /*1080*/  FFMA R8, R59, R99.reuse, R8 ;  /* 0x000000633b087223 */ /* 0x080fe20000000008 */
[----:B------:R-:W0:Y:S01]  /*1090*/  LDS R58, [R38+0x344] ;  /* 0x00034400263a7984 */ /* 0x000e220000000800 */
[-C--:B------:R-:W-:Y:S01]  /*10a0*/  FFMA R11, R44, R99.reuse, R11 ;  /* 0x000000632c0b7223 */ /* 0x080fe2000000000b */
[-C--:B------:R-:W-:Y:S01]  /*10b0*/  FFMA R14, R57, R99.reuse, R14 ;  /* 0x00000063390e7223 */ /* 0x080fe2000000000e */
[----:B------:R-:W-:-:S02]  /*10c0*/  FFMA R25, R32, R99, R25 ;  /* 0x0000006320197223 */ /* 0x000fc40000000019 */
[----:B------:R-:W-:Y:S01]  /*10d0*/  LDS R99, [R38+0x408] ;  /* 0x0004080026637984 */ /* 0x000fe20000000800 */
[-C--:B0-----:R-:W-:Y:S01]  /*10e0*/  FFMA R17, R32, R58.reuse, R17 ;  /* 0x0000003a20117223 */ /* 0x081fe20000000011 */
[-C--:B------:R-:W-:Y:S01]  /*10f0*/  FFMA R10, R57, R58.reuse, R10 ;  /* 0x0000003a390a7223 */ /* 0x080fe2000000000a */
[-C--:B------:R-:W-:Y:S01]  /*1100*/  FFMA R7, R44, R58.reuse, R7 ;  /* 0x0000003a2c077223 */ /* 0x080fe20000000007 */
[-C--:B------:R-:W-:Y:S01]  /*1110*/  FFMA R22, R59, R58.reuse, R22 ;  /* 0x0000003a3b167223 */ /* 0x080fe20000000016 */
[-C--:B------:R-:W-:Y:S01]  /*1120*/  FFMA R27, R54, R58.reuse, R27 ;  /* 0x0000003a361b7223 */ /* 0x080fe2000000001b */
[CC--:B------:R-:W-:Y:S01]  /*1130*/  FFMA R6, R61.reuse, R58.reuse, R6 ;  /* 0x0000003a3d067223 */ /* 0x0c0fe20000000006 */
[-C--:B------:R-:W-:Y:S01]  /*1140*/  FFMA R23, R56, R58.reuse, R23 ;  /* 0x0000003a38177223 */ /* 0x080fe20000000017 */
[C---:B------:R-:W-:Y:S02]  /*1150*/  FFMA R19, R60.reuse, R58, R19 ;  /* 0x0000003a3c137223 */ /* 0x040fe40000000013 */
[----:B------:R-:W0:Y:S02]  /*1160*/  LDS R58, [R38+0x384] ;  /* 0x00038400263a7984 */ /* 0x000e240000000800 */
        /* <DEDUP_REMOVED lines=9> */
[----:B------:R-:W1:Y:S04]  /*1200*/  LDS R32, [R36+0x408] ;  /* 0x0004080024207984 */ /* 0x000e680000000800 */
[----:B------:R-:W2:Y:S04]  /*1210*/  LDS R44, [R36+0x488] ;  /* 0x00048800242c7984 */ /* 0x000ea80000000800 */
[----:B------:R-:W3:Y:S04]  /*1220*/  LDS R59, [R36+0x4c8] ;  /* 0x0004c800243b7984 */ /* 0x000ee80000000800 */
[----:B------:R-:W4:Y:S04]  /*1230*/  LDS R54, [R36+0x508] ;  /* 0x0005080024367984 */ /* 0x000f280000000800 */
[----:B------:R-:W5:Y:S04]  /*1240*/  LDS R61, [R36+0x548] ;  /* 0x00054800243d7984 */ /* 0x000f680000000800 */
[----:B------:R-:W5:Y:S04]  /*1250*/  LDS R56, [R36+0x588] ;  /* 0x0005880024387984 */ /* 0x000f680000000800 */
[----:B------:R-:W5:Y:S04]  /*1260*/  LDS R58, [R36+0x5c8] ;  /* 0x0005c800243a7984 */ /* 0x000f680000000800 */
[----:B------:R-:W5:Y:S01]  /*1270*/  LDS R60, [R38+0x488] ;  /* 0x00048800263c7984 */ /* 0x000f620000000800 */
[----:B0-----:R-:W-:Y:S01]  /*1280*/  FFMA R68, R99, R57, R68 ;  /* 0x0000003963447223 */ /* 0x001fe20000000044 */
[-C--:B------:R-:W-:Y:S01]  /*1290*/  FFMA R52, R57, R66.reuse, R52 ;  /* 0x0000004239347223 */ /* 0x080fe20000000034 */
[C---:B-1----:R-:W-:Y:S01]  /*12a0*/  FFMA R79, R32.reuse, R99, R79 ;  /* 0x00000063204f7223 */ /* 0x042fe2000000004f */
[----:B------:R-:W-:Y:S01]  /*12b0*/  FFMA R55, R32, R66, R55 ;  /* 0x0000004220377223 */ /* 0x000fe20000000037 */
[C---:B--2---:R-:W-:Y:S01]  /*12c0*/  FFMA R69, R99.reuse, R44, R69 ;  /* 0x0000002c63457223 */ /* 0x044fe20000000045 */
[-C--:B------:R-:W-:Y:S01]  /*12d0*/  FFMA R51, R44, R66.reuse, R51 ;  /* 0x000000422c337223 */ /* 0x080fe20000000033 */
[----:B---3--:R-:W-:Y:S01]  /*12e0*/  FFMA R70, R99, R59, R70 ;  /* 0x0000003b63467223 */ /* 0x008fe20000000046 */
[----:B------:R-:W-:Y:S01]  /*12f0*/  FFMA R50, R59, R66, R50 ;  /* 0x000000423b327223 */ /* 0x000fe20000000032 */
[C---:B----4-:R-:W-:Y:S01]  /*1300*/  FFMA R77, R99.reuse, R54, R77 ;  /* 0x00000036634d7223 */ /* 0x050fe2000000004d */
[-C--:B------:R-:W-:Y:S01]  /*1310*/  FFMA R47, R54, R66.reuse, R47 ;  /* 0x00000042362f7223 */ /* 0x080fe2000000002f */
[----:B-----5:R-:W-:Y:S01]  /*1320*/  FFMA R82, R99, R61, R82 ;  /* 0x0000003d63527223 */ /* 0x020fe20000000052 */
[----:B------:R-:W-:Y:S01]  /*1330*/  FFMA R46, R61, R66, R46 ;  /* 0x000000423d2e7223 */ /* 0x000fe2000000002e */
[C---:B------:R-:W-:Y:S01]  /*1340*/  FFMA R97, R99.reuse, R56, R97 ;  /* 0x0000003863617223 */ /* 0x040fe20000000061 */
[----:B------:R-:W-:Y:S01]  /*1350*/  FFMA R45, R56, R66, R45 ;  /* 0x00000042382d7223 */ /* 0x000fe2000000002d */
[----:B------:R-:W-:Y:S01]  /*1360*/  FFMA R81, R99, R58, R81 ;  /* 0x0000003a63517223 */ /* 0x000fe20000000051 */
[C---:B------:R-:W-:Y:S01]  /*1370*/  FFMA R31, R58.reuse, R66, R31 ;  /* 0x000000423a1f7223 */ /* 0x040fe2000000001f */
[----:B------:R-:W0:Y:S01]  /*1380*/  LDS R99, [R38+0x448] ;  /* 0x0004480026637984 */ /* 0x000e220000000800 */
[-C--:B------:R-:W-:Y:S01]  /*1390*/  FFMA R73, R58, R60.reuse, R73 ;  /* 0x0000003c3a497223 */ /* 0x080fe20000000049 */
[-C--:B------:R-:W-:Y:S01]  /*13a0*/  FFMA R93, R56, R60.reuse, R93 ;  /* 0x0000003c385d7223 */ /* 0x080fe2000000005d */
[-C--:B------:R-:W-:Y:S01]  /*13b0*/  FFMA R74, R61, R60.reuse, R74 ;  /* 0x0000003c3d4a7223 */ /* 0x080fe2000000004a */
[-C--:B------:R-:W-:Y:S01]  /*13c0*/  FFMA R71, R54, R60.reuse, R71 ;  /* 0x0000003c36477223 */ /* 0x080fe20000000047 */
[-C--:B------:R-:W-:Y:S01]  /*13d0*/  FFMA R72, R59, R60.reuse, R72 ;  /* 0x0000003c3b487223 */ /* 0x080fe20000000048 */
[-C--:B------:R-:W-:Y:S01]  /*13e0*/  FFMA R53, R44, R60.reuse, R53 ;  /* 0x0000003c2c357223 */ /* 0x080fe20000000035 */
[-C--:B------:R-:W-:Y:S01]  /*13f0*/  FFMA R18, R57, R60.reuse, R18 ;  /* 0x0000003c39127223 */ /* 0x080fe20000000012 */
[----:B------:R-:W-:Y:S01]  /*1400*/  FFMA R49, R32, R60, R49 ;  /* 0x0000003c20317223 */ /* 0x000fe20000000031 */
[----:B------:R-:W1:Y:S01]  /*1410*/  LDS R66, [R36+0x78c] ;  /* 0x00078c0024427984 */ /* 0x000e620000000800 */
[----:B------:R-:W-:-:S03]  /*1420*/  FFMA R31, R90, R94, R31 ;  /* 0x0000005e5a1f7223 */ /* 0x000fc6000000001f */
[----:B------:R-:W2:Y:S01]  /*1430*/  LDS R60, [R38+0x508] ;  /* 0x00050800263c7984 */ /* 0x000ea20000000800 */
[----:B0-----:R-:W-:Y:S01]  /*1440*/  FFMA R83, R32, R99, R83 ;  /* 0x0000006320537223 */ /* 0x001fe20000000053 */
[C---:B------:R-:W-:Y:S01]  /*1450*/  FFMA R84, R99.reuse, R57, R84 ;  /* 0x0000003963547223 */ /* 0x040fe20000000054 */
[C---:B------:R-:W-:Y:S01]  /*1460*/  FFMA R87, R99.reuse, R44, R87 ;  /* 0x0000002c63577223 */ /* 0x040fe20000000057 */
[C---:B------:R-:W-:Y:S01]  /*1470*/  FFMA R88, R99.reuse, R59, R88 ;  /* 0x0000003b63587223 */ /* 0x040fe20000000058 */
[C---:B------:R-:W-:Y:S01]  /*1480*/  FFMA R85, R99.reuse, R54, R85 ;  /* 0x0000003663557223 */ /* 0x040fe20000000055 */
[C---:B------:R-:W-:Y:S01]  /*1490*/  FFMA R86, R99.reuse, R61, R86 ;  /* 0x0000003d63567223 */ /* 0x040fe20000000056 */
[C---:B------:R-:W-:Y:S01]  /*14a0*/  FFMA R95, R99.reuse, R56, R95 ;  /* 0x00000038635f7223 */ /* 0x040fe2000000005f */
[----:B------:R-:W-:Y:S02]  /*14b0*/  FFMA R75, R99, R58, R75 ;  /* 0x0000003a634b7223 */ /* 0x000fe4000000004b */
[----:B------:R-:W0:Y:S01]  /*14c0*/  LDS R99, [R38+0x4c8] ;  /* 0x0004c80026637984 */ /* 0x000e220000000800 */
[----:B-1----:R-:W-:Y:S01]  /*14d0*/  FFMA R45, R66, R94, R45 ;  /* 0x0000005e422d7223 */ /* 0x002fe2000000002d */
[-C--:B--2---:R-:W-:Y:S01]  /*14e0*/  FFMA R21, R32, R60.reuse, R21 ;  /* 0x0000003c20157223 */ /* 0x084fe20000000015 */
[-C--:B------:R-:W-:Y:S01]  /*14f0*/  FFMA R24, R57, R60.reuse, R24 ;  /* 0x0000003c39187223 */ /* 0x080fe20000000018 */
[-C--:B------:R-:W-:Y:S01]  /*1500*/  FFMA R29, R44, R60.reuse, R29 ;  /* 0x0000003c2c1d7223 */ /* 0x080fe2000000001d */
[-C--:B------:R-:W-:Y:S01]  /*1510*/  FFMA R34, R59, R60.reuse, R34 ;  /* 0x0000003c3b227223 */ /* 0x080fe20000000022 */
[-C--:B------:R-:W-:Y:S01]  /*1520*/  FFMA R33, R54, R60.reuse, R33 ;  /* 0x0000003c36217223 */ /* 0x080fe20000000021 */
[-C--:B------:R-:W-:Y:S01]  /*1530*/  FFMA R28, R61, R60.reuse, R28 ;  /* 0x0000003c3d1c7223 */ /* 0x080fe2000000001c */
[-C--:B------:R-:W-:Y:S01]  /*1540*/  FFMA R13, R56, R60.reuse, R13 ;  /* 0x0000003c380d7223 */ /* 0x080fe2000000000d */
[----:B------:R-:W-:-:S02]  /*1550*/  FFMA R20, R58, R60, R20 ;  /* 0x0000003c3a147223 */ /* 0x000fc40000000014 */
[----:B------:R-:W1:Y:S01]  /*1560*/  LDS R60, [R38+0x548] ;  /* 0x00054800263c7984 */ /* 0x000e620000000800 */
[-C--:B0-----:R-:W-:Y:S01]  /*1570*/  FFMA R25, R32, R99.reuse, R25 ;  /* 0x0000006320197223 */ /* 0x081fe20000000019 */
[-C--:B------:R-:W-:Y:S01]  /*1580*/  FFMA R48, R58, R99.reuse, R48 ;  /* 0x000000633a307223 */ /* 0x080fe20000000030 */
[-C--:B------:R-:W-:Y:S01]  /*1590*/  FFMA R91, R56, R99.reuse, R91 ;  /* 0x00000063385b7223 */ /* 0x080fe2000000005b */
[-C--:B------:R-:W-:Y:S01]  /*15a0*/  FFMA R30, R61, R99.reuse, R30 ;  /* 0x000000633d1e7223 */ /* 0x080fe2000000001e */
[-C--:B------:R-:W-:Y:S01]  /*15b0*/  FFMA R8, R59, R99.reuse, R8 ;  /* 0x000000633b087223 */ /* 0x080fe20000000008 */
[CC--:B------:R-:W-:Y:S01]  /*15c0*/  FFMA R14, R57.reuse, R99.reuse, R14 ;  /* 0x00000063390e7223 */ /* 0x0c0fe2000000000e */
[-C--:B------:R-:W-:Y:S01]  /*15d0*/  FFMA R35, R54, R99.reuse, R35 ;  /* 0x0000006336237223 */ /* 0x080fe20000000023 */
[----:B------:R-:W-:Y:S02]  /*15e0*/  FFMA R11, R44, R99, R11 ;  /* 0x000000632c0b7223 */ /* 0x000fe4000000000b */
[----:B------:R-:W0:Y:S01]  /*15f0*/  LDS R99, [R38+0x60c] ;  /* 0x00060c0026637984 */ /* 0x000e220000000800 */
[-C--:B-1----:R-:W-:Y:S01]  /*1600*/  FFMA R17, R32, R60.reuse, R17 ;  /* 0x0000003c20117223 */ /* 0x082fe20000000011 */
        /* <DEDUP_REMOVED lines=8> */
[C---:B0-----:R-:W-:Y:S01]  /*1690*/  FFMA R80, R99.reuse, R66, R97 ;  /* 0x0000004263507223 */ /* 0x041fe20000000061 */
[----:B------:R-:W-:Y:S02]  /*16a0*/  FFMA R81, R99, R90, R81 ;  /* 0x0000005a63517223 */ /* 0x000fe40000000051 */
[----:B------:R-:W0:Y:S01]  /*16b0*/  LDS R97, [R38+0x64c] ;  /* 0x00064c0026617984 */ /* 0x000e220000000800 */
[-C--:B-1----:R-:W-:Y:S01]  /*16c0*/  FFMA R67, R32, R60.reuse, R67 ;  /* 0x0000003c20437223 */ /* 0x082fe20000000043 */
[-C--:B------:R-:W-:Y:S02]  /*16d0*/  FFMA R43, R58, R60.reuse, R43 ;  /* 0x0000003c3a2b7223 */ /* 0x080fe4000000002b */
[----:B------:R-:W1:Y:S01]  /*16e0*/  LDS R32, [R38+0x68c] ;  /* 0x00068c0026207984 */ /* 0x000e620000000800 */
[-C--:B------:R-:W-:Y:S01]  /*16f0*/  FFMA R89, R56, R60.reuse, R89 ;  /* 0x0000003c38597223 */ /* 0x080fe20000000059 */
[-C--:B------:R-:W-:Y:S01]  /*1700*/  FFMA R26, R61, R60.reuse, R26 ;  /* 0x0000003c3d1a7223 */ /* 0x080fe2000000001a */
[-C--:B------:R-:W-:Y:S01]  /*1710*/  FFMA R5, R54, R60.reuse, R5 ;  /* 0x0000003c36057223 */ /* 0x080fe20000000005 */
[-C--:B------:R-:W-:Y:S01]  /*1720*/  FFMA R16, R59, R60.reuse, R16 ;  /* 0x0000003c3b107223 */ /* 0x080fe20000000010 */
[-C--:B------:R-:W-:Y:S01]  /*1730*/  FFMA R9, R44, R60.reuse, R9 ;  /* 0x0000003c2c097223 */ /* 0x080fe20000000009 */
[----:B------:R-:W-:Y:S01]  /*1740*/  FFMA R12, R57, R60, R12 ;  /* 0x0000003c390c7223 */ /* 0x000fe2000000000c */
[----:B------:R-:W2:Y:S01]  /*1750*/  LDS R58, [R36+0x68c] ;  /* 0x00068c00243a7984 */ /* 0x000ea20000000800 */
[----:B------:R-:W-:-:S03]  /*1760*/  FFMA R43, R90, R92, R43 ;  /* 0x0000005c5a2b7223 */ /* 0x000fc6000000002b */
[----:B------:R-:W3:Y:S04]  /*1770*/  LDS R56, [R36+0x60c] ;  /* 0x00060c0024387984 */ /* 0x000ee80000000800 */
[----:B------:R-:W4:Y:S04]  /*1780*/  LDS R57, [R36+0x64c] ;  /* 0x00064c0024397984 */ /* 0x000f280000000800 */
[----:B------:R-:W5:Y:S04]  /*1790*/  LDS R59, [R36+0x6cc] ;  /* 0x0006cc00243b7984 */ /* 0x000f680000000800 */
[----:B------:R-:W5:Y:S01]  /*17a0*/  LDS R60, [R36+0x70c] ;  /* 0x00070c00243c7984 */ /* 0x000f620000000800 */
[----:B0-----:R-:W-:-:S03]  /*17b0*/  FFMA R75, R97, R90, R75 ;  /* 0x0000005a614b7223 */ /* 0x001fc6000000004b */
[----:B------:R-:W0:Y:S01]  /*17c0*/  LDS R61, [R36+0x74c] ;  /* 0x00074c00243d7984 */ /* 0x000e220000000800 */
[----:B------:R-:W-:Y:S01]  /*17d0*/  FFMA R78, R97, R66, R95 ;  /* 0x00000042614e7223 */ /* 0x000fe2000000005f */
[-C--:B-1----:R-:W-:Y:S01]  /*17e0*/  FFMA R76, R66, R32.reuse, R93 ;  /* 0x00000020424c7223 */ /* 0x082fe2000000005d */
[-C--:B------:R-:W-:Y:S01]  /*17f0*/  FFMA R73, R90, R32.reuse, R73 ;  /* 0x000000205a497223 */ /* 0x080fe20000000049 */
[----:B------:R-:W1:Y:S01]  /*1800*/  LDS R93, [R38+0x6cc] ;  /* 0x0006cc00265d7984 */ /* 0x000e620000000800 */
[C---:B--2---:R-:W-:Y:S01]  /*1810*/  FFMA R54, R58.reuse, R32, R53 ;  /* 0x000000203a367223 */ /* 0x044fe20000000035 */
[-C--:B------:R-:W-:Y:S01]  /*1820*/  FFMA R69, R99, R58.reuse, R69 ;  /* 0x0000003a63457223 */ /* 0x080fe20000000045 */
[----:B------:R-:W-:Y:S01]  /*1830*/  FFMA R87, R97, R58, R87 ;  /* 0x0000003a61577223 */ /* 0x000fe20000000057 */
[----:B------:R-:W-:Y:S01]  /*1840*/  FFMA R9, R58, R92, R9 ;  /* 0x0000005c3a097223 */ /* 0x000fe20000000009 */
[C---:B---3--:R-:W-:Y:S01]  /*1850*/  FFMA R49, R56.reuse, R32, R49 ;  /* 0x0000002038317223 */ /* 0x048fe20000000031 */
[C---:B------:R-:W-:Y:S01]  /*1860*/  FFMA R79, R56.reuse, R99, R79 ;  /* 0x00000063384f7223 */ /* 0x040fe2000000004f */
[C---:B------:R-:W-:Y:S01]  /*1870*/  FFMA R83, R56.reuse, R97, R83 ;  /* 0x0000006138537223 */ /* 0x040fe20000000053 */
[----:B------:R-:W-:Y:S01]  /*1880*/  FFMA R55, R56, R94, R55 ;  /* 0x0000005e38377223 */ /* 0x000fe20000000037 */
[----:B----4-:R-:W-:Y:S01]  /*1890*/  FFMA R53, R57, R32, R18 ;  /* 0x0000002039357223 */ /* 0x010fe20000000012 */
[-C--:B------:R-:W-:Y:S01]  /*18a0*/  FFMA R68, R99, R57.reuse, R68 ;  /* 0x0000003963447223 */ /* 0x080fe20000000044 */
[----:B------:R-:W-:Y:S01]  /*18b0*/  FFMA R84, R97, R57, R84 ;  /* 0x0000003961547223 */ /* 0x000fe20000000054 */
[----:B------:R-:W-:Y:S01]  /*18c0*/  FFMA R12, R57, R92, R12 ;  /* 0x0000005c390c7223 */ /* 0x000fe2000000000c */
[----:B-----5:R-:W-:Y:S01]  /*18d0*/  FFMA R72, R59, R32, R72 ;  /* 0x000000203b487223 */ /* 0x020fe20000000048 */
[-C--:B------:R-:W-:Y:S01]  /*18e0*/  FFMA R70, R99, R59.reuse, R70 ;  /* 0x0000003b63467223 */ /* 0x080fe20000000046 */
[----:B------:R-:W-:Y:S01]  /*18f0*/  FFMA R88, R97, R59, R88 ;  /* 0x0000003b61587223 */ /* 0x000fe20000000058 */
[----:B------:R-:W-:Y:S01]  /*1900*/  FFMA R50, R59, R94, R50 ;  /* 0x0000005e3b327223 */ /* 0x000fe20000000032 */
[C---:B------:R-:W-:Y:S01]  /*1910*/  FFMA R71, R60.reuse, R32, R71 ;  /* 0x000000203c477223 */ /* 0x040fe20000000047 */
[-C--:B------:R-:W-:Y:S01]  /*1920*/  FFMA R77, R99, R60.reuse, R77 ;  /* 0x0000003c634d7223 */ /* 0x080fe2000000004d */
[----:B------:R-:W-:Y:S01]  /*1930*/  FFMA R85, R97, R60, R85 ;  /* 0x0000003c61557223 */ /* 0x000fe20000000055 */
[----:B------:R-:W-:Y:S01]  /*1940*/  FFMA R47, R60, R94, R47 ;  /* 0x0000005e3c2f7223 */ /* 0x000fe2000000002f */
[----:B0-----:R-:W-:Y:S01]  /*1950*/  FFMA R74, R61, R32, R74 ;  /* 0x000000203d4a7223 */ /* 0x001fe2000000004a */
[-C--:B------:R-:W-:Y:S01]  /*1960*/  FFMA R82, R99, R61.reuse, R82 ;  /* 0x0000003d63527223 */ /* 0x080fe20000000052 */
[----:B------:R-:W0:Y:S01]  /*1970*/  LDS R32, [R38+0x70c] ;  /* 0x00070c0026207984 */ /* 0x000e220000000800 */
[----:B------:R-:W-:Y:S01]  /*1980*/  FFMA R86, R97, R61, R86 ;  /* 0x0000003d61567223 */ /* 0x000fe20000000056 */
[C---:B------:R-:W-:Y:S01]  /*1990*/  FFMA R26, R61.reuse, R92, R26 ;  /* 0x0000005c3d1a7223 */ /* 0x040fe2000000001a */
[-C--:B------:R-:W-:Y:S01]  /*19a0*/  FFMA R46, R61, R94.reuse, R46 ;  /* 0x0000005e3d2e7223 */ /* 0x080fe2000000002e */
[-C--:B------:R-:W-:Y:S01]  /*19b0*/  FFMA R51, R58, R94.reuse, R51 ;  /* 0x0000005e3a337223 */ /* 0x080fe20000000033 */
[----:B------:R-:W-:Y:S01]  /*19c0*/  FFMA R52, R57, R94, R52 ;  /* 0x0000005e39347223 */ /* 0x000fe20000000034 */
[-C--:B-1----:R-:W-:Y:S01]  /*19d0*/  FFMA R44, R66, R93.reuse, R91 ;  /* 0x0000005d422c7223 */ /* 0x082fe2000000005b */
[-C--:B------:R-:W-:Y:S01]  /*19e0*/  FFMA R18, R56, R93.reuse, R25 ;  /* 0x0000005d38127223 */ /* 0x080fe20000000019 */
[----:B------:R-:W1:Y:S01]  /*19f0*/  LDS R91, [R38+0x74c] ;  /* 0x00074c00265b7984 */ /* 0x000e620000000800 */
[-C--:B------:R-:W-:Y:S01]  /*1a00*/  FFMA R48, R90, R93.reuse, R48 ;  /* 0x0000005d5a307223 */ /* 0x080fe20000000030 */
[-C--:B------:R-:W-:Y:S01]  /*1a10*/  FFMA R30, R61, R93.reuse, R30 ;  /* 0x0000005d3d1e7223 */ /* 0x080fe2000000001e */
[-C--:B------:R-:W-:Y:S01]  /*1a20*/  FFMA R35, R60, R93.reuse, R35 ;  /* 0x0000005d3c237223 */ /* 0x080fe20000000023 */
[-C--:B------:R-:W-:Y:S01]  /*1a30*/  FFMA R8, R59, R93.reuse, R8 ;  /* 0x0000005d3b087223 */ /* 0x080fe20000000008 */
[-C--:B------:R-:W-:Y:S01]  /*1a40*/  FFMA R11, R58, R93.reuse, R11 ;  /* 0x0000005d3a0b7223 */ /* 0x080fe2000000000b */
[C---:B------:R-:W-:Y:S01]  /*1a50*/  FFMA R14, R57.reuse, R93, R14 ;  /* 0x0000005d390e7223 */ /* 0x040fe2000000000e */
        /* <DEDUP_REMOVED lines=8> */
[-C--:B-1----:R-:W-:Y:S01]  /*1ae0*/  FFMA R32, R60, R91.reuse, R27 ;  /* 0x0000005b3c207223 */ /* 0x082fe2000000001b */
[-C--:B------:R-:W-:Y:S01]  /*1af0*/  FFMA R13, R57, R91.reuse, R10 ;  /* 0x0000005b390d7223 */ /* 0x080fe2000000000a */
[-C--:B------:R-:W-:Y:S01]  /*1b00*/  FFMA R27, R61, R91.reuse, R6 ;  /* 0x0000005b3d1b7223 */ /* 0x080fe20000000006 */
[-C--:B------:R-:W-:Y:S01]  /*1b10*/  FFMA R10, R58, R91.reuse, R7 ;  /* 0x0000005b3a0a7223 */ /* 0x080fe20000000007 */
[-C--:B------:R-:W-:Y:S01]  /*1b20*/  FFMA R6, R60, R92.reuse, R5 ;  /* 0x0000005c3c067223 */ /* 0x080fe20000000005 */
[CC--:B------:R-:W-:Y:S01]  /*1b30*/  FFMA R7, R59.reuse, R91.reuse, R22 ;  /* 0x0000005b3b077223 */ /* 0x0c0fe20000000016 */
[-C--:B------:R-:W-:Y:S01]  /*1b40*/  FFMA R5, R59, R92.reuse, R16 ;  /* 0x0000005c3b057223 */ /* 0x080fe20000000010 */
[-C--:B------:R-:W-:Y:S01]  /*1b50*/  FFMA R17, R56, R91.reuse, R17 ;  /* 0x0000005b38117223 */ /* 0x080fe20000000011 */
[-C--:B------:R-:W-:Y:S01]  /*1b60*/  FFMA R22, R66, R92.reuse, R89 ;  /* 0x0000005c42167223 */ /* 0x080fe20000000059 */
[----:B------:R-:W-:Y:S01]  /*1b70*/  FFMA R16, R56, R92, R67 ;  /* 0x0000005c38107223 */ /* 0x000fe20000000043 */
[-C--:B------:R-:W-:Y:S01]  /*1b80*/  FFMA R19, R90, R91.reuse, R19 ;  /* 0x0000005b5a137223 */ /* 0x080fe20000000013 */
[----:B------:R-:W-:Y:S01]  /*1b90*/  LDS R56, [R36+0x810] ;  /* 0x0008100024387984 */ /* 0x000fe20000000800 */
[----:B------:R-:W-:-:S03]  /*1ba0*/  FFMA R23, R66, R91, R23 ;  /* 0x0000005b42177223 */ /* 0x000fc60000000017 */
        /* <DEDUP_REMOVED lines=10> */
[C---:B-1----:R-:W-:Y:S01]  /*1c50*/  FFMA R68, R89.reuse, R57, R68 ;  /* 0x0000003959447223 */ /* 0x042fe20000000044 */
[C---:B--2---:R-:W-:Y:S01]  /*1c60*/  FFMA R69, R89.reuse, R58, R69 ;  /* 0x0000003a59457223 */ /* 0x044fe20000000045 */
[C---:B---3--:R-:W-:Y:S01]  /*1c70*/  FFMA R70, R89.reuse, R59, R70 ;  /* 0x0000003b59467223 */ /* 0x048fe20000000046 */
[C---:B----4-:R-:W-:Y:S01]  /*1c80*/  FFMA R77, R89.reuse, R60, R77 ;  /* 0x0000003c594d7223 */ /* 0x050fe2000000004d */
[C---:B-----5:R-:W-:Y:S01]  /*1c90*/  FFMA R79, R89.reuse, R61, R82 ;  /* 0x0000003d594f7223 */ /* 0x060fe20000000052 */
[C---:B------:R-:W-:Y:S01]  /*1ca0*/  FFMA R80, R89.reuse, R67, R80 ;  /* 0x0000004359507223 */ /* 0x040fe20000000050 */
[----:B------:R-:W-:-:S02]  /*1cb0*/  FFMA R81, R89, R90, R81 ;  /* 0x0000005a59517223 */ /* 0x000fc40000000051 */
        /* <DEDUP_REMOVED lines=8> */
[----:B------:R-:W-:Y:S02]  /*1d40*/  FFMA R20, R90, R92, R20 ;  /* 0x0000005c5a147223 */ /* 0x000fe40000000014 */
[----:B------:R-:W1:Y:S01]  /*1d50*/  LDS R92, [R38+0x950] ;  /* 0x00095000265c7984 */ /* 0x000e620000000800 */
[----:B0-----:R-:W-:Y:S01]  /*1d60*/  FFMA R82, R56, R89, R83 ;  /* 0x0000005938527223 */ /* 0x001fe20000000053 */
[C---:B------:R-:W-:Y:S01]  /*1d70*/  FFMA R83, R89.reuse, R57, R84 ;  /* 0x0000003959537223 */ /* 0x040fe20000000054 */
[C---:B------:R-:W-:Y:S01]  /*1d80*/  FFMA R84, R89.reuse, R58, R87 ;  /* 0x0000003a59547223 */ /* 0x040fe20000000057 */
[C---:B------:R-:W-:Y:S01]  /*1d90*/  FFMA R88, R89.reuse, R59, R88 ;  /* 0x0000003b59587223 */ /* 0x040fe20000000058 */
[----:B------:R-:W0:Y:S01]  /*1da0*/  LDS R87, [R38+0x890] ;  /* 0x0008900026577984 */ /* 0x000e220000000800 */
[C---:B------:R-:W-:Y:S01]  /*1db0*/  FFMA R85, R89.reuse, R60, R85 ;  /* 0x0000003c59557223 */ /* 0x040fe20000000055 */
[C---:B------:R-:W-:Y:S01]  /*1dc0*/  FFMA R86, R89.reuse, R61, R86 ;  /* 0x0000003d59567223 */ /* 0x040fe20000000056 */
[C---:B------:R-:W-:Y:S01]  /*1dd0*/  FFMA R78, R89.reuse, R67, R78 ;  /* 0x00000043594e7223 */ /* 0x040fe2000000004e */
        /* <DEDUP_REMOVED lines=8> */
[CC--:B------:R-:W-:Y:S01]  /*1e60*/  FFMA R23, R67.reuse, R92.reuse, R23 ;  /* 0x0000005c43177223 */ /* 0x0c0fe20000000017 */
[C---:B------:R-:W-:Y:S02]  /*1e70*/  FFMA R19, R90.reuse, R92, R19 ;  /* 0x0000005c5a137223 */ /* 0x040fe40000000013 */
[----:B------:R-:W1:Y:S01]  /*1e80*/  LDS R92, [R38+0x9d0] ;  /* 0x0009d000265c7984 */ /* 0x000e620000000800 */
[-C--:B0-----:R-:W-:Y:S01]  /*1e90*/  FFMA R73, R90, R87.reuse, R73 ;  /* 0x000000575a497223 */ /* 0x081fe20000000049 */
[-C--:B------:R-:W-:Y:S01]  /*1ea0*/  FFMA R76, R67, R87.reuse, R76 ;  /* 0x00000057434c7223 */ /* 0x080fe2000000004c */
[-C--:B------:R-:W-:Y:S01]  /*1eb0*/  FFMA R74, R61, R87.reuse, R74 ;  /* 0x000000573d4a7223 */ /* 0x080fe2000000004a */
[-C--:B------:R-:W-:Y:S01]  /*1ec0*/  FFMA R71, R60, R87.reuse, R71 ;  /* 0x000000573c477223 */ /* 0x080fe20000000047 */
[-C--:B------:R-:W-:Y:S01]  /*1ed0*/  FFMA R72, R59, R87.reuse, R72 ;  /* 0x000000573b487223 */ /* 0x080fe20000000048 */
[-C--:B------:R-:W-:Y:S01]  /*1ee0*/  FFMA R54, R58, R87.reuse, R54 ;  /* 0x000000573a367223 */ /* 0x080fe20000000036 */
[-C--:B------:R-:W-:Y:S01]  /*1ef0*/  FFMA R53, R57, R87.reuse, R53 ;  /* 0x0000005739357223 */ /* 0x080fe20000000035 */
[----:B------:R-:W-:-:S02]  /*1f00*/  FFMA R49, R56, R87, R49 ;  /* 0x0000005738317223 */ /* 0x000fc40000000031 */
        /* <DEDUP_REMOVED lines=8> */
[----:B------:R-:W-:Y:S02]  /*1f90*/  FFMA R55, R56, R92, R55 ;  /* 0x0000005c38377223 */ /* 0x000fe40000000037 */
[----:B------:R-:W-:Y:S01]  /*1fa0*/  LDS R92, [R38+0xb14] ;  /* 0x000b1400265c7984 */ /* 0x000fe20000000800 */
        /* <DEDUP_REMOVED lines=26> */
[C---:B0-----:R-:W-:Y:S01]  /*2150*/  FFMA R21, R57.reuse, R92, R21 ;  /* 0x0000005c39157223 */ /* 0x041fe20000000015 */
[----:B-1----:R-:W-:Y:S01]  /*2160*/  FFMA R66, R57, R87, R66 ;  /* 0x0000005739427223 */ /* 0x002fe20000000042 */
[C---:B--2---:R-:W-:Y:S01]  /*2170*/  FFMA R68, R87.reuse, R56, R68 ;  /* 0x0000003857447223 */ /* 0x044fe20000000044 */
[----:B------:R-:W-:Y:S01]  /*2180*/  FFMA R25, R56, R92, R25 ;  /* 0x0000005c38197223 */ /* 0x000fe20000000019 */
[C---:B---3--:R-:W-:Y:S01]  /*2190*/  FFMA R69, R87.reuse, R58, R69 ;  /* 0x0000003a57457223 */ /* 0x048fe20000000045 */
[-C--:B------:R-:W-:Y:S01]  /*21a0*/  FFMA R29, R58, R92.reuse, R29 ;  /* 0x0000005c3a1d7223 */ /* 0x080fe2000000001d */
[----:B----4-:R-:W-:Y:S01]  /*21b0*/  FFMA R70, R87, R59, R70 ;  /* 0x0000003b57467223 */ /* 0x010fe20000000046 */
[----:B------:R-:W-:Y:S01]  /*21c0*/  FFMA R34, R59, R92, R34 ;  /* 0x0000005c3b227223 */ /* 0x000fe20000000022 */
[C---:B-----5:R-:W-:Y:S01]  /*21d0*/  FFMA R77, R87.reuse, R60, R77 ;  /* 0x0000003c574d7223 */ /* 0x060fe2000000004d */
[-C--:B------:R-:W-:Y:S01]  /*21e0*/  FFMA R33, R60, R92.reuse, R33 ;  /* 0x0000005c3c217223 */ /* 0x080fe20000000021 */
[----:B------:R-:W-:Y:S01]  /*21f0*/  FFMA R79, R87, R61, R79 ;  /* 0x0000003d574f7223 */ /* 0x000fe2000000004f */
[-C--:B------:R-:W-:Y:S01]  /*2200*/  FFMA R28, R61, R92.reuse, R28 ;  /* 0x0000005c3d1c7223 */ /* 0x080fe2000000001c */
[----:B------:R-:W-:Y:S01]  /*2210*/  FFMA R80, R87, R67, R80 ;  /* 0x0000004357507223 */ /* 0x000fe20000000050 */
[----:B------:R-:W-:Y:S01]  /*2220*/  FFMA R24, R67, R92, R24 ;  /* 0x0000005c43187223 */ /* 0x000fe20000000018 */
[----:B------:R-:W-:Y:S01]  /*2230*/  FFMA R81, R87, R90, R81 ;  /* 0x0000005a57517223 */ /* 0x000fe20000000051 */
[----:B------:R-:W-:Y:S01]  /*2240*/  FFMA R20, R90, R92, R20 ;  /* 0x0000005c5a147223 */ /* 0x000fe20000000014 */
[----:B------:R-:W0:Y:S04]  /*2250*/  LDS R87, [R38+0xa54] ;  /* 0x000a540026577984 */ /* 0x000e280000000800 */
[----:B------:R-:W1:Y:S01]  /*2260*/  LDS R92, [R38+0xb54] ;  /* 0x000b5400265c7984 */ /* 0x000e620000000800 */
[----:B0-----:R-:W-:Y:S01]  /*2270*/  FFMA R82, R57, R87, R82 ;  /* 0x0000005739527223 */ /* 0x001fe20000000052 */
[C---:B------:R-:W-:Y:S01]  /*2280*/  FFMA R83, R87.reuse, R56, R83 ;  /* 0x0000003857537223 */ /* 0x040fe20000000053 */
[C---:B------:R-:W-:Y:S01]  /*2290*/  FFMA R84, R87.reuse, R58, R84 ;  /* 0x0000003a57547223 */ /* 0x040fe20000000054 */
[C---:B------:R-:W-:Y:S01]  /*22a0*/  FFMA R88, R87.reuse, R59, R88 ;  /* 0x0000003b57587223 */ /* 0x040fe20000000058 */
[C---:B------:R-:W-:Y:S01]  /*22b0*/  FFMA R85, R87.reuse, R60, R85 ;  /* 0x0000003c57557223 */ /* 0x040fe20000000055 */
[C---:B------:R-:W-:Y:S01]  /*22c0*/  FFMA R86, R87.reuse, R61, R86 ;  /* 0x0000003d57567223 */ /* 0x040fe20000000056 */
[C---:B------:R-:W-:Y:S01]  /*22d0*/  FFMA R78, R87.reuse, R67, R78 ;  /* 0x00000043574e7223 */ /* 0x040fe2000000004e */
[----:B------:R-:W-:Y:S01]  /*22e0*/  FFMA R75, R87, R90, R75 ;  /* 0x0000005a574b7223 */ /* 0x000fe2000000004b */
[-C--:B-1----:R-:W-:Y:S01]  /*22f0*/  FFMA R17, R57, R92.reuse, R17 ;  /* 0x0000005c39117223 */ /* 0x082fe20000000011 */
[----:B------:R-:W0:Y:S01]  /*2300*/  LDS R87, [R38+0xa94] ;  /* 0x000a940026577984 */ /* 0x000e220000000800 */
        /* <DEDUP_REMOVED lines=52> */
[-C--:B0-----:R-:W-:Y:S01]  /*2650*/  FFMA R25, R56, R92.reuse, R25 ;  /* 0x0000005c38197223 */ /* 0x081fe20000000019 */
[C---:B-1----:R-:W-:Y:S01]  /*2660*/  FFMA R21, R57.reuse, R92, R21 ;  /* 0x0000005c39157223 */ /* 0x042fe20000000015 */
[----:B--2---:R-:W-:Y:S01]  /*2670*/  FFMA R66, R57, R87, R66 ;  /* 0x0000005739427223 */ /* 0x004fe20000000042 */
[C---:B------:R-:W-:Y:S01]  /*2680*/  FFMA R68, R87.reuse, R56, R68 ;  /* 0x0000003857447223 */ /* 0x040fe20000000044 */
        /* <DEDUP_REMOVED lines=59> */
[----:B-1----:R-:W-:Y:S01]  /*2a40*/  FFMA R75, R89, R92, R75 ;  /* 0x0000005c594b7223 */ /* 0x002fe2000000004b */
[-C--:B0-----:R-:W-:Y:S01]  /*2a50*/  FFMA R22, R67, R87.reuse, R22 ;  /* 0x0000005743167223 */ /* 0x081fe20000000016 */
[-C--:B------:R-:W-:Y:S01]  /*2a60*/  FFMA R16, R57, R87.reuse, R16 ;  /* 0x0000005739107223 */ /* 0x080fe20000000010 */
[----:B------:R-:W0:Y:S01]  /*2a70*/  LDS R67, [R36+0xf9c] ;  /* 0x000f9c0024437984 */ /* 0x000e220000000800 */
[-C--:B------:R-:W-:Y:S01]  /*2a80*/  FFMA R43, R90, R87.reuse, R43 ;  /* 0x000000575a2b7223 */ /* 0x080fe2000000002b */
[-C--:B------:R-:W-:Y:S01]  /*2a90*/  FFMA R12, R56, R87.reuse, R12 ;  /* 0x00000057380c7223 */ /* 0x080fe2000000000c */
[-C--:B------:R-:W-:Y:S01]  /*2aa0*/  FFMA R26, R61, R87.reuse, R26 ;  /* 0x000000573d1a7223 */ /* 0x080fe2000000001a */
[----:B------:R-:W1:Y:S01]  /*2ab0*/  LDS R57, [R36+0xe5c] ;  /* 0x000e5c0024397984 */ /* 0x000e620000000800 */
[-C--:B------:R-:W-:Y:S01]  /*2ac0*/  FFMA R6, R60, R87.reuse, R6 ;  /* 0x000000573c067223 */ /* 0x080fe20000000006 */
[-C--:B------:R-:W-:Y:S01]  /*2ad0*/  FFMA R5, R59, R87.reuse, R5 ;  /* 0x000000573b057223 */ /* 0x080fe20000000005 */
[----:B------:R-:W-:Y:S01]  /*2ae0*/  FFMA R9, R58, R87, R9 ;  /* 0x000000573a097223 */ /* 0x000fe20000000009 */
[----:B------:R-:W2:Y:S04]  /*2af0*/  LDS R56, [R36+0xe1c] ;  /* 0x000e1c0024387984 */ /* 0x000ea80000000800 */
[----:B------:R-:W3:Y:S04]  /*2b00*/  LDS R87, [R38+0xe1c] ;  /* 0x000e1c0026577984 */ /* 0x000ee80000000800 */
[----:B------:R-:W4:Y:S04]  /*2b10*/  LDS R58, [R36+0xe9c] ;  /* 0x000e9c00243a7984 */ /* 0x000f280000000800 */
[----:B------:R-:W5:Y:S04]  /*2b20*/  LDS R59, [R36+0xedc] ;  /* 0x000edc00243b7984 */ /* 0x000f680000000800 */
[----:B------:R-:W5:Y:S04]  /*2b30*/  LDS R60, [R36+0xf1c] ;  /* 0x000f1c00243c7984 */ /* 0x000f680000000800 */
[----:B------:R-:W5:Y:S01]  /*2b40*/  LDS R61, [R36+0xf5c] ;  /* 0x000f5c00243d7984 */ /* 0x000f620000000800 */
[----:B0-----:R-:W-:-:S03]  /*2b50*/  FFMA R95, R89, R67, R78 ;  /* 0x00000043595f7223 */ /* 0x001fc6000000004e */
[----:B------:R-:W0:Y:S01]  /*2b60*/  LDS R78, [R38+0xe9c] ;  /* 0x000e9c00264e7984 */ /* 0x000e220000000800 */
[CC--:B-1----:R-:W-:Y:S01]  /*2b70*/  FFMA R91, R89.reuse, R57.reuse, R83 ;  /* 0x00000039595b7223 */ /* 0x0c2fe20000000053 */
[-C--:B--2---:R-:W-:Y:S01]  /*2b80*/  FFMA R93, R89, R56.reuse, R82 ;  /* 0x00000038595d7223 */ /* 0x084fe20000000052 */
[C---:B---3--:R-:W-:Y:S01]  /*2b90*/  FFMA R66, R87.reuse, R56, R66 ;  /* 0x0000003857427223 */ /* 0x048fe20000000042 */
[C---:B------:R-:W-:Y:S01]  /*2ba0*/  FFMA R68, R87.reuse, R57, R68 ;  /* 0x0000003957447223 */ /* 0x040fe20000000044 */
[C---:B------:R-:W-:Y:S01]  /*2bb0*/  FFMA R97, R87.reuse, R67, R80 ;  /* 0x0000004357617223 */ /* 0x040fe20000000050 */
[C---:B------:R-:W-:Y:S01]  /*2bc0*/  FFMA R81, R87.reuse, R92, R81 ;  /* 0x0000005c57517223 */ /* 0x040fe20000000051 */
[C---:B----4-:R-:W-:Y:S01]  /*2bd0*/  FFMA R69, R87.reuse, R58, R69 ;  /* 0x0000003a57457223 */ /* 0x050fe20000000045 */
[-C--:B-----5:R-:W-:Y:S01]  /*2be0*/  FFMA R70, R87, R59.reuse, R70 ;  /* 0x0000003b57467223 */ /* 0x0a0fe20000000046 */
[----:B------:R-:W-:Y:S01]  /*2bf0*/  FFMA R88, R89, R59, R88 ;  /* 0x0000003b59587223 */ /* 0x000fe20000000058 */
[-C--:B------:R-:W-:Y:S01]  /*2c00*/  FFMA R77, R87, R60.reuse, R77 ;  /* 0x0000003c574d7223 */ /* 0x080fe2000000004d */
[----:B------:R-:W-:Y:S01]  /*2c10*/  FFMA R85, R89, R60, R85 ;  /* 0x0000003c59557223 */ /* 0x000fe20000000055 */
[-C--:B------:R-:W-:Y:S01]  /*2c20*/  FFMA R79, R87, R61.reuse, R79 ;  /* 0x0000003d574f7223 */ /* 0x080fe2000000004f */
[C---:B------:R-:W-:Y:S01]  /*2c30*/  FFMA R87, R89.reuse, R58, R84 ;  /* 0x0000003a59577223 */ /* 0x040fe20000000054 */
[----:B------:R-:W-:Y:S01]  /*2c40*/  FFMA R86, R89, R61, R86 ;  /* 0x0000003d59567223 */ /* 0x000fe20000000056 */
[C---:B0-----:R-:W-:Y:S01]  /*2c50*/  FFMA R90, R78.reuse, R57, R53 ;  /* 0x000000394e5a7223 */ /* 0x041fe20000000035 */
[C---:B------:R-:W-:Y:S01]  /*2c60*/  FFMA R98, R78.reuse, R67, R76 ;  /* 0x000000434e627223 */ /* 0x040fe2000000004c */
[----:B------:R-:W0:Y:S01]  /*2c70*/  LDS R53, [R38+0xedc] ;  /* 0x000edc0026357984 */ /* 0x000e220000000800 */
[C---:B------:R-:W-:Y:S01]  /*2c80*/  FFMA R73, R78.reuse, R92, R73 ;  /* 0x0000005c4e497223 */ /* 0x040fe20000000049 */
[C---:B------:R-:W-:Y:S01]  /*2c90*/  FFMA R74, R78.reuse, R61, R74 ;  /* 0x0000003d4e4a7223 */ /* 0x040fe2000000004a */
[C---:B------:R-:W-:Y:S01]  /*2ca0*/  FFMA R71, R78.reuse, R60, R71 ;  /* 0x0000003c4e477223 */ /* 0x040fe20000000047 */
[C---:B------:R-:W-:Y:S01]  /*2cb0*/  FFMA R72, R78.reuse, R59, R72 ;  /* 0x0000003b4e487223 */ /* 0x040fe20000000048 */
[C---:B------:R-:W-:Y:S01]  /*2cc0*/  FFMA R80, R78.reuse, R58, R54 ;  /* 0x0000003a4e507223 */ /* 0x040fe20000000036 */
[-C--:B------:R-:W-:Y:S01]  /*2cd0*/  FFMA R49, R78, R56.reuse, R49 ;  /* 0x000000384e317223 */ /* 0x080fe20000000031 */
        /* <DEDUP_REMOVED lines=8> */
[----:B------:R-:W-:Y:S01]  /*2d60*/  FFMA R30, R53, R61, R30 ;  /* 0x0000003d351e7223 */ /* 0x000fe2000000001e */
[C---:B0-----:R-:W-:Y:S01]  /*2d70*/  FFMA R21, R18.reuse, R56, R21 ;  /* 0x0000003812157223 */ /* 0x041fe20000000015 */
[C---:B------:R-:W-:Y:S01]  /*2d80*/  FFMA R89, R18.reuse, R57, R25 ;  /* 0x0000003912597223 */ /* 0x040fe20000000019 */
[C---:B------:R-:W-:Y:S01]  /*2d90*/  FFMA R29, R18.reuse, R58, R29 ;  /* 0x0000003a121d7223 */ /* 0x040fe2000000001d */
[C---:B------:R-:W-:Y:S01]  /*2da0*/  FFMA R34, R18.reuse, R59, R34 ;  /* 0x0000003b12227223 */ /* 0x040fe20000000022 */
[C---:B------:R-:W-:Y:S01]  /*2db0*/  FFMA R33, R18.reuse, R60, R33 ;  /* 0x0000003c12217223 */ /* 0x040fe20000000021 */
[C---:B------:R-:W-:Y:S01]  /*2dc0*/  FFMA R28, R18.reuse, R61, R28 ;  /* 0x0000003d121c7223 */ /* 0x040fe2000000001c */
[C---:B------:R-:W-:Y:S01]  /*2dd0*/  FFMA R101, R18.reuse, R67, R24 ;  /* 0x0000004312657223 */ /* 0x040fe20000000018 */
[----:B------:R-:W-:-:S02]  /*2de0*/  FFMA R20, R18, R92, R20 ;  /* 0x0000005c12147223 */ /* 0x000fc40000000014 */
[----:B------:R-:W0:Y:S02]  /*2df0*/  LDS R18, [R38+0xf5c] ;  /* 0x000f5c0026127984 */ /* 0x000e240000000800 */
[C---:B0-----:R-:W-:Y:S01]  /*2e00*/  FFMA R76, R18.reuse, R59, R7 ;  /* 0x0000003b124c7223 */ /* 0x041fe20000000007 */
[C---:B------:R-:W-:Y:S01]  /*2e10*/  FFMA R78, R18.reuse, R58, R10 ;  /* 0x0000003a124e7223 */ /* 0x040fe2000000000a */
[----:B------:R-:W0:Y:S01]  /*2e20*/  LDS R7, [R38+0xf9c] ;  /* 0x000f9c0026077984 */ /* 0x000e220000000800 */
[C---:B------:R-:W-:Y:S01]  /*2e30*/  FFMA R44, R18.reuse, R60, R32 ;  /* 0x0000003c122c7223 */ /* 0x040fe20000000020 */
[C---:B------:R-:W-:Y:S01]  /*2e40*/  FFMA R19, R18.reuse, R92, R19 ;  /* 0x0000005c12137223 */ /* 0x040fe20000000013 */
[C---:B------:R-:W-:Y:S01]  /*2e50*/  FFMA R17, R18.reuse, R56, R17 ;  /* 0x0000003812117223 */ /* 0x040fe20000000011 */
[----:B------:R-:W1:Y:S01]  /*2e60*/  LDS R10, [R38+0xfdc] ;  /* 0x000fdc00260a7984 */ /* 0x000e620000000800 */
[C---:B------:R-:W-:Y:S01]  /*2e70*/  FFMA R82, R18.reuse, R57, R13 ;  /* 0x0000003912527223 */ /* 0x040fe2000000000d */
[C---:B------:R-:W-:Y:S01]  /*2e80*/  FFMA R96, R18.reuse, R61, R27 ;  /* 0x0000003d12607223 */ /* 0x040fe2000000001b */
[----:B------:R-:W-:Y:S01]  /*2e90*/  FFMA R23, R18, R67, R23 ;  /* 0x0000004312177223 */ /* 0x000fe20000000017 */
[C---:B0-----:R-:W-:Y:S01]  /*2ea0*/  FFMA R54, R7.reuse, R59, R5 ;  /* 0x0000003b07367223 */ /* 0x041fe20000000005 */
[----:B------:R-:W-:Y:S01]  /*2eb0*/  MOV R5, UR5 ;  /* 0x0000000500057c02 */ /* 0x000fe20008000f00 */
[CC--:B------:R-:W-:Y:S01]  /*2ec0*/  FFMA R43, R7.reuse, R92.reuse, R43 ;  /* 0x0000005c072b7223 */ /* 0x0c0fe2000000002b */
[----:B------:R-:W-:Y:S01]  /*2ed0*/  @P0 IADD3 R5, RZ, UR4, RZ ;  /* 0x00000004ff050c10 */ /* 0x000fe2000fffe0ff */
[----:B-1----:R-:W-:Y:S01]  /*2ee0*/  FFMA R31, R10, R92, R31 ;  /* 0x0000005c0a1f7223 */ /* 0x002fe2000000001f */
[C---:B------:R-:W-:Y:S01]  /*2ef0*/  FFMA R102, R7.reuse, R67, R22 ;  /* 0x0000004307667223 */ /* 0x040fe20000000016 */
[----:B------:R-:W-:Y:S01]  /*2f00*/  FFMA R26, R7, R61, R26 ;  /* 0x0000003d071a7223 */ /* 0x000fe2000000001a */
[----:B------:R-:W-:Y:S01]  /*2f10*/  SHF.L.U32 R5, R5, 0x3, RZ ;  /* 0x0000000305057819 */ /* 0x000fe200000006ff */
[C---:B------:R-:W-:Y:S01]  /*2f20*/  FFMA R32, R7.reuse, R60, R6 ;  /* 0x0000003c07207223 */ /* 0x040fe20000000006 */
[C---:B------:R-:W-:Y:S01]  /*2f30*/  FFMA R9, R7.reuse, R58, R9 ;  /* 0x0000003a07097223 */ /* 0x040fe20000000009 */
[C---:B------:R-:W-:Y:S01]  /*2f40*/  FFMA R12, R7.reuse, R57, R12 ;  /* 0x00000039070c7223 */ /* 0x040fe2000000000c */
[----:B------:R-:W-:Y:S01]  /*2f50*/  FFMA R92, R7, R56, R16 ;  /* 0x00000038075c7223 */ /* 0x000fe20000000010 */
[----:B------:R-:W-:-:S04]  /*2f60*/  IMAD.WIDE R6, R5, 0x4, R62 ;  /* 0x0000000405067825 */ /* 0x000fc800078e023e */
[C---:B------:R-:W-:Y:S01]  /*2f70*/  FFMA R55, R10.reuse, R56, R55 ;  /* 0x000000380a377223 */ /* 0x040fe20000000037 */
[C---:B------:R-:W-:Y:S01]  /*2f80*/  FFMA R52, R10.reuse, R57, R52 ;  /* 0x000000390a347223 */ /* 0x040fe20000000034 */
[C---:B------:R-:W-:Y:S01]  /*2f90*/  FFMA R51, R10.reuse, R58, R51 ;  /* 0x0000003a0a337223 */ /* 0x040fe20000000033 */
[----:B------:R-:W-:Y:S01]  /*2fa0*/  FFMA R50, R10, R59, R50 ;  /* 0x0000003b0a327223 */ /* 0x000fe20000000032 */
[----:B------:R-:W-:Y:S01]  /*2fb0*/  IADD3 R56, P1, R6, R40, RZ ;  /* 0x0000002806387210 */ /* 0x000fe20007f3e0ff */
[----:B------:R-:W-:Y:S01]  /*2fc0*/  FFMA R47, R10, R60, R47 ;  /* 0x0000003c0a2f7223 */ /* 0x000fe2000000002f */
[----:B------:R-:W-:-:S04]  /*2fd0*/  IMAD.WIDE R104, R5, 0x4, R64 ;  /* 0x0000000405687825 */ /* 0x000fc800078e0240 */
[----:B------:R-:W-:Y:S01]  /*2fe0*/  FFMA R46, R10, R61, R46 ;  /* 0x0000003d0a2e7223 */ /* 0x000fe2000000002e */
[----:B------:R-:W-:Y:S01]  /*2ff0*/  IADD3.X R57, R7, R39, RZ, P1, !PT ;  /* 0x0000002707397210 */ /* 0x000fe20000ffe4ff */
[----:B------:R0:W2:Y:S01]  /*3000*/  LDG.E R13, desc[UR8][R6.64] ;  /* 0x00000008060d7981 */ /* 0x0000a2000c1e1900 */
[-C--:B------:R-:W-:Y:S01]  /*3010*/  IADD3 R58, P1, R56, R40.reuse, RZ ;  /* 0x00000028383a7210 */ /* 0x080fe20007f3e0ff */
[----:B------:R-:W-:Y:S02]  /*3020*/  FFMA R45, R10, R67, R45 ;  /* 0x000000430a2d7223 */ /* 0x000fe4000000002d */
[----:B------:R1:W3:Y:S01]  /*3030*/  LDG.E R27, desc[UR8][R56.64] ;  /* 0x00000008381b7981 */ /* 0x0002e2000c1e1900 */
[-C--:B------:R-:W-:Y:S02]  /*3040*/  IADD3.X R59, R57, R39.reuse, RZ, P1, !PT ;  /* 0x00000027393b7210 */ /* 0x080fe40000ffe4ff */
[----:B------:R-:W-:Y:S01]  /*3050*/  IADD3 R60, P1, R58, R40, RZ ;  /* 0x000000283a3c7210 */ /* 0x000fe20007f3e0ff */
[----:B------:R-:W4:Y:S03]  /*3060*/  LDG.E R10, desc[UR8][R104.64] ;  /* 0x00000008680a7981 */ /* 0x000f26000c1e1900 */
[----:B------:R-:W-:-:S02]  /*3070*/  IADD3.X R61, R59, R39, RZ, P1, !PT ;  /* 0x000000273b3d7210 */ /* 0x000fc40000ffe4ff */
[-C--:B------:R-:W-:Y:S01]  /*3080*/  IADD3 R24, P1, R104, R42.reuse, RZ ;  /* 0x0000002a68187210 */ /* 0x080fe20007f3e0ff */
[----:B------:R-:W5:Y:S03]  /*3090*/  LDG.E R59, desc[UR8][R58.64] ;  /* 0x000000083a3b7981 */ /* 0x000f66000c1e1900 */
[----:B------:R-:W-:Y:S01]  /*30a0*/  IADD3.X R25, R105, R41, RZ, P1, !PT ;  /* 0x0000002969197210 */ /* 0x000fe20000ffe4ff */
[----:B------:R-:W4:Y:S01]  /*30b0*/  LDG.E R61, desc[UR8][R60.64] ;  /* 0x000000083c3d7981 */ /* 0x000f22000c1e1900 */
[----:B0-----:R-:W-:-:S03]  /*30c0*/  IADD3 R6, P1, R24, R42, RZ ;  /* 0x0000002a18067210 */ /* 0x001fc60007f3e0ff */
[----:B------:R-:W4:Y:S01]  /*30d0*/  LDG.E R24, desc[UR8][R24.64] ;  /* 0x0000000818187981 */ /* 0x000f22000c1e1900 */
[----:B------:R-:W-:Y:S02]  /*30e0*/  IADD3.X R7, R25, R41, RZ, P1, !PT ;  /* 0x0000002919077210 */ /* 0x000fe40000ffe4ff */
[----:B-1----:R-:W-:-:S03]  /*30f0*/  IADD3 R56, P1, R6, R42, RZ ;  /* 0x0000002a06387210 */ /* 0x002fc60007f3e0ff */
[----:B------:R-:W4:Y:S01]  /*3100*/  LDG.E R16, desc[UR8][R6.64] ;  /* 0x0000000806107981 */ /* 0x000f22000c1e1900 */
[----:B------:R-:W-:-:S05]  /*3110*/  IADD3.X R57, R7, R41, RZ, P1, !PT ;  /* 0x0000002907397210 */ /* 0x000fca0000ffe4ff */
[----:B------:R-:W4:Y:S01]  /*3120*/  LDG.E R56, desc[UR8][R56.64] ;  /* 0x0000000838387981 */ /* 0x000f22000c1e1900 */
[----:B------:R-:W-:Y:S06]  /*3130*/  BAR.SYNC.DEFER_BLOCKING 0x0 ;  /* 0x0000000000007b1d */ /* 0x000fec0000010000 */
[----:B------:R-:W-:Y:S01]  /*3140*/  UMOV UR4, UR5 ;  /* 0x0000000500047c82 */ /* 0x000fe20008000000 */
[----:B--2---:R0:W-:Y:S04]  /*3150*/  STS [R2], R13 ;  /* 0x0000000d02007388 */ /* 0x0041e80000000800 */
[----:B---3--:R0:W-:Y:S04]  /*3160*/  STS [R2+0x80], R27 ;  /* 0x0000801b02007388 */ /* 0x0081e80000000800 */
[----:B-----5:R0:W-:Y:S04]  /*3170*/  STS [R2+0x100], R59 ;  /* 0x0001003b02007388 */ /* 0x0201e80000000800 */
[----:B----4-:R0:W-:Y:S04]  /*3180*/  STS [R2+0x180], R61 ;  /* 0x0001803d02007388 */ /* 0x0101e80000000800 */
[----:B------:R0:W-:Y:S04]  /*3190*/  STS [R3], R10 ;  /* 0x0000000a03007388 */ /* 0x0001e80000000800 */
[----:B------:R0:W-:Y:S04]  /*31a0*/  STS [R3+0x80], R24 ;  /* 0x0000801803007388 */ /* 0x0001e80000000800 */
[----:B------:R0:W-:Y:S04]  /*31b0*/  STS [R3+0x100], R16 ;  /* 0x0001001003007388 */ /* 0x0001e80000000800 */
[----:B------:R0:W-:Y:S01]  /*31c0*/  STS [R3+0x180], R56 ;  /* 0x0001803803007388 */ /* 0x0001e20000000800 */
[----:B------:R-:W-:Y:S06]  /*31d0*/  BAR.SYNC.DEFER_BLOCKING 0x0 ;  /* 0x0000000000007b1d */ /* 0x000fec0000010000 */
[----:B------:R-:W-:Y:S05]  /*31e0*/  @!P0 BRA `(.L_x_2) ;  /* 0xffffffd400648947 */ /* 0x000fea000383ffff */
.L_x_1:
[----:B------:R-:W-:Y:S01]  /*31f0*/  ULDC.64 UR4, c[0x0][0x250] ;  /* 0x0000940000047ab9 */ /* 0x000fe20000000a00 */
[----:B------:R-:W-:Y:S01]  /*3200*/  ULDC.64 UR6, c[0x0][0x240] ;  /* 0x0000900000067ab9 */ /* 0x000fe20000000a00 */
[----:B------:R-:W-:Y:S01]  /*3210*/  FSETP.NEU.AND P0, PT, RZ, UR5, PT ;  /* 0x00000005ff007c0b */ /* 0x000fe2000bf0d000 */
[----:B------:R-:W-:Y:S01]  /*3220*/  FMUL R25, R66, UR4 ;  /* 0x0000000442197c20 */ /* 0x000fe20008400000 */
[----:B0-----:R-:W-:Y:S02]  /*3230*/  LEA R2, P1, R4, UR6, 0x2 ;  /* 0x0000000604027c11 */ /* 0x001fe4000f8210ff */
[----:B------:R-:W-:Y:S02]  /*3240*/  SHF.L.U32 R7, R0, 0x4, RZ ;  /* 0x0000000400077819 */ /* 0x000fe400000006ff */
[----:B---3--:R-:W-:-:S07]  /*3250*/  LEA.HI.X R3, R4, UR7, R37, 0x2, P1 ;  /* 0x0000000704037c11 */ /* 0x008fce00088f1425 */
[----:B------:R-:W-:Y:S05]  /*3260*/  @P0 BRA `(.L_x_3) ;  /* 0x00000008001c0947 */ /* 0x000fea0003800000 */
[----:B------:R-:W-:Y:S01]  /*3270*/  FMUL R93, R93, UR4 ;  /* 0x000000045d5d7c20 */ /* 0x000fe20008400000 */
[----:B------:R-:W-:Y:S01]  /*3280*/  FMUL R49, R49, UR4 ;  /* 0x0000000431317c20 */ /* 0x000fe20008400000 */
[----:B------:R-:W-:Y:S01]  /*3290*/  FMUL R13, R94, UR4 ;  /* 0x000000045e0d7c20 */ /* 0x000fe20008400000 */
[----:B------:R-:W-:Y:S01]  /*32a0*/  FMUL R21, R21, UR4 ;  /* 0x0000000415157c20 */ /* 0x000fe20008400000 */
[----:B------:R-:W-:Y:S01]  /*32b0*/  FMUL R17, R17, UR4 ;  /* 0x0000000411117c20 */ /* 0x000fe20008400000 */
[----:B------:R-:W-:Y:S01]  /*32c0*/  FMUL R15, R92, UR4 ;  /* 0x000000045c0f7c20 */ /* 0x000fe20008400000 */
[----:B------:R-:W-:Y:S01]  /*32d0*/  FMUL R55, R55, UR4 ;  /* 0x0000000437377c20 */ /* 0x000fe20008400000 */
[----:B------:R-:W-:Y:S01]  /*32e0*/  IMAD.WIDE R4, R7, 0x4, R2 ;  /* 0x0000000407047825 */ /* 0x000fe200078e0202 */
[----:B------:R0:W-:Y:S03]  /*32f0*/  STG.E desc[UR8][R2.64], R25 ;  /* 0x0000001902007986 */ /* 0x0001e6000c101908 */
[----:B------:R-:W-:Y:S01]  /*3300*/  FMUL R91, R91, UR4 ;  /* 0x000000045b5b7c20 */ /* 0x000fe20008400000 */
[----:B------:R-:W-:Y:S01]  /*3310*/  FMUL R27, R90, UR4 ;  /* 0x000000045a1b7c20 */ /* 0x000fe20008400000 */
[----:B------:R-:W-:Y:S01]  /*3320*/  FMUL R89, R89, UR4 ;  /* 0x0000000459597c20 */ /* 0x000fe20008400000 */
[----:B------:R-:W-:Y:S01]  /*3330*/  STG.E desc[UR8][R2.64+0x40], R93 ;  /* 0x0000405d02007986 */ /* 0x000fe2000c101908 */
[----:B------:R-:W-:Y:S01]  /*3340*/  FMUL R69, R69, UR4 ;  /* 0x0000000445457c20 */ /* 0x000fe20008400000 */
[----:B------:R-:W-:Y:S01]  /*3350*/  FMUL R87, R87, UR4 ;  /* 0x0000000457577c20 */ /* 0x000fe20008400000 */
[----:B------:R-:W-:Y:S01]  /*3360*/  FMUL R11, R11, UR4 ;  /* 0x000000040b0b7c20 */ /* 0x000fe20008400000 */
[----:B------:R-:W-:Y:S01]  /*3370*/  STG.E desc[UR8][R2.64+0x80], R49 ;  /* 0x0000803102007986 */ /* 0x000fe2000c101908 */
[----:B------:R-:W-:Y:S01]  /*3380*/  FMUL R29, R29, UR4 ;  /* 0x000000041d1d7c20 */ /* 0x000fe20008400000 */
[----:B------:R-:W-:Y:S01]  /*3390*/  FMUL R9, R9, UR4 ;  /* 0x0000000409097c20 */ /* 0x000fe20008400000 */
[----:B------:R-:W-:Y:S01]  /*33a0*/  FMUL R51, R51, UR4 ;  /* 0x0000000433337c20 */ /* 0x000fe20008400000 */
[----:B------:R1:W-:Y:S01]  /*33b0*/  STG.E desc[UR8][R2.64+0xc0], R13 ;  /* 0x0000c00d02007986 */ /* 0x0003e2000c101908 */
[----:B0-----:R-:W-:Y:S01]  /*33c0*/  FMUL R25, R68, UR4 ;  /* 0x0000000444197c20 */ /* 0x001fe20008400000 */
[----:B------:R-:W-:Y:S01]  /*33d0*/  FMUL R77, R77, UR4 ;  /* 0x000000044d4d7c20 */ /* 0x000fe20008400000 */
[----:B------:R-:W-:Y:S01]  /*33e0*/  FMUL R85, R85, UR4 ;  /* 0x0000000455557c20 */ /* 0x000fe20008400000 */
[----:B------:R0:W-:Y:S01]  /*33f0*/  STG.E desc[UR8][R2.64+0x100], R21 ;  /* 0x0001001502007986 */ /* 0x0001e2000c101908 */
[----:B------:R-:W-:Y:S01]  /*3400*/  FMUL R71, R71, UR4 ;  /* 0x0000000447477c20 */ /* 0x000fe20008400000 */
[----:B------:R-:W-:Y:S01]  /*3410*/  FMUL R35, R35, UR4 ;  /* 0x0000000423237c20 */ /* 0x000fe20008400000 */
[----:B------:R-:W-:Y:S01]  /*3420*/  FMUL R33, R33, UR4 ;  /* 0x0000000421217c20 */ /* 0x000fe20008400000 */
[----:B------:R2:W-:Y:S01]  /*3430*/  STG.E desc[UR8][R2.64+0x140], R17 ;  /* 0x0001401102007986 */ /* 0x0005e2000c101908 */
[----:B------:R-:W-:Y:S01]  /*3440*/  FMUL R47, R47, UR4 ;  /* 0x000000042f2f7c20 */ /* 0x000fe20008400000 */
[----:B------:R-:W-:Y:S01]  /*3450*/  FMUL R79, R79, UR4 ;  /* 0x000000044f4f7c20 */ /* 0x000fe20008400000 */
[----:B------:R-:W-:Y:S01]  /*3460*/  FMUL R97, R97, UR4 ;  /* 0x0000000461617c20 */ /* 0x000fe20008400000 */
[----:B------:R3:W-:Y:S01]  /*3470*/  STG.E desc[UR8][R2.64+0x180], R15 ;  /* 0x0001800f02007986 */ /* 0x0007e2000c101908 */
[----:B-1----:R-:W-:Y:S01]  /*3480*/  FMUL R13, R14, UR4 ;  /* 0x000000040e0d7c20 */ /* 0x002fe20008400000 */
[----:B------:R-:W-:Y:S01]  /*3490*/  FMUL R95, R95, UR4 ;  /* 0x000000045f5f7c20 */ /* 0x000fe20008400000 */
[----:B------:R-:W-:Y:S01]  /*34a0*/  FMUL R101, R101, UR4 ;  /* 0x0000000465657c20 */ /* 0x000fe20008400000 */
[----:B------:R1:W-:Y:S01]  /*34b0*/  STG.E desc[UR8][R2.64+0x1c0], R55 ;  /* 0x0001c03702007986 */ /* 0x0003e2000c101908 */
[----:B0-----:R-:W-:Y:S01]  /*34c0*/  FMUL R21, R52, UR4 ;  /* 0x0000000434157c20 */ /* 0x001fe20008400000 */
[----:B------:R-:W-:Y:S01]  /*34d0*/  FMUL R23, R23, UR4 ;  /* 0x0000000417177c20 */ /* 0x000fe20008400000 */
[----:B------:R-:W-:Y:S01]  /*34e0*/  FMUL R45, R45, UR4 ;  /* 0x000000042d2d7c20 */ /* 0x000fe20008400000 */
[----:B--2---:R-:W-:Y:S01]  /*34f0*/  FMUL R17, R82, UR4 ;  /* 0x0000000452117c20 */ /* 0x004fe20008400000 */
[----:B------:R0:W-:Y:S01]  /*3500*/  STG.E desc[UR8][R4.64], R25 ;  /* 0x0000001904007986 */ /* 0x0001e2000c101908 */
[----:B------:R-:W-:Y:S01]  /*3510*/  FMUL R81, R81, UR4 ;  /* 0x0000000451517c20 */ /* 0x000fe20008400000 */
[----:B------:R-:W-:Y:S01]  /*3520*/  FMUL R75, R75, UR4 ;  /* 0x000000044b4b7c20 */ /* 0x000fe20008400000 */
[----:B---3--:R-:W-:Y:S01]  /*3530*/  FMUL R15, R12, UR4 ;  /* 0x000000040c0f7c20 */ /* 0x008fe20008400000 */
[----:B------:R-:W-:Y:S01]  /*3540*/  STG.E desc[UR8][R4.64+0x40], R91 ;  /* 0x0000405b04007986 */ /* 0x000fe2000c101908 */
[----:B------:R-:W-:Y:S01]  /*3550*/  FMUL R73, R73, UR4 ;  /* 0x0000000449497c20 */ /* 0x000fe20008400000 */
[----:B------:R-:W-:Y:S01]  /*3560*/  FMUL R19, R19, UR4 ;  /* 0x0000000413137c20 */ /* 0x000fe20008400000 */
[----:B-1----:R-:W-:Y:S01]  /*3570*/  IMAD.WIDE R2, R7, 0x4, R4 ;  /* 0x0000000407027825 */ /* 0x002fe200078e0204 */
[----:B------:R1:W-:Y:S03]  /*3580*/  STG.E desc[UR8][R4.64+0x80], R27 ;  /* 0x0000801b04007986 */ /* 0x0003e6000c101908 */
[----:B------:R-:W-:Y:S01]  /*3590*/  FMUL R43, R43, UR4 ;  /* 0x000000042b2b7c20 */ /* 0x000fe20008400000 */
[----:B------:R-:W-:Y:S01]  /*35a0*/  FMUL R31, R31, UR4 ;  /* 0x000000041f1f7c20 */ /* 0x000fe20008400000 */
[----:B------:R2:W-:Y:S01]  /*35b0*/  STG.E desc[UR8][R4.64+0xc0], R13 ;  /* 0x0000c00d04007986 */ /* 0x0005e2000c101908 */
[----:B0-----:R-:W-:-:S03]  /*35c0*/  FMUL R25, R80, UR4 ;  /* 0x0000000450197c20 */ /* 0x001fc60008400000 */
[----:B------:R-:W-:Y:S04]  /*35d0*/  STG.E desc[UR8][R4.64+0x100], R89 ;  /* 0x0001005904007986 */ /* 0x000fe8000c101908 */
[----:B------:R0:W-:Y:S01]  /*35e0*/  STG.E desc[UR8][R4.64+0x140], R17 ;  /* 0x0001401104007986 */ /* 0x0001e2000c101908 */
[----:B-1----:R-:W-:-:S03]  /*35f0*/  FMUL R27, R50, UR4 ;  /* 0x00000004321b7c20 */ /* 0x002fc60008400000 */
[----:B------:R1:W-:Y:S01]  /*3600*/  STG.E desc[UR8][R4.64+0x180], R15 ;  /* 0x0001800f04007986 */ /* 0x0003e2000c101908 */
[----:B--2---:R-:W-:-:S03]  /*3610*/  FMUL R13, R78, UR4 ;  /* 0x000000044e0d7c20 */ /* 0x004fc60008400000 */
[----:B------:R2:W-:Y:S04]  /*3620*/  STG.E desc[UR8][R4.64+0x1c0], R21 ;  /* 0x0001c01504007986 */ /* 0x0005e8000c101908 */
[----:B------:R-:W-:Y:S01]  /*3630*/  STG.E desc[UR8][R2.64], R69 ;  /* 0x0000004502007986 */ /* 0x000fe2000c101908 */
[----:B0-----:R-:W-:-:S03]  /*3640*/  FMUL R17, R88, UR4 ;  /* 0x0000000458117c20 */ /* 0x001fc60008400000 */
[----:B------:R-:W-:Y:S01]  /*3650*/  STG.E desc[UR8][R2.64+0x40], R87 ;  /* 0x0000405702007986 */ /* 0x000fe2000c101908 */
[----:B-1----:R-:W-:Y:S01]  /*3660*/  FMUL R15, R70, UR4 ;  /* 0x00000004460f7c20 */ /* 0x002fe20008400000 */
[----:B--2---:R-:W-:Y:S02]  /*3670*/  IMAD.WIDE R4, R7, 0x4, R2 ;  /* 0x0000000407047825 */ /* 0x004fe400078e0202 */
[----:B------:R0:W-:Y:S02]  /*3680*/  STG.E desc[UR8][R2.64+0x80], R25 ;  /* 0x0000801902007986 */ /* 0x0001e4000c101908 */
[----:B------:R-:W-:Y:S02]  /*3690*/  FMUL R21, R72, UR4 ;  /* 0x0000000448157c20 */ /* 0x000fe40008400000 */
[----:B------:R1:W-:Y:S04]  /*36a0*/  STG.E desc[UR8][R2.64+0xc0], R11 ;  /* 0x0000c00b02007986 */ /* 0x0003e8000c101908 */
[----:B------:R-:W-:Y:S04]  /*36b0*/  STG.E desc[UR8][R2.64+0x100], R29 ;  /* 0x0001001d02007986 */ /* 0x000fe8000c101908 */
[----:B------:R2:W-:Y:S01]  /*36c0*/  STG.E desc[UR8][R2.64+0x140], R13 ;  /* 0x0001400d02007986 */ /* 0x0005e2000c101908 */
[----:B0-----:R-:W-:-:S03]  /*36d0*/  FMUL R25, R34, UR4 ;  /* 0x0000000422197c20 */ /* 0x001fc60008400000 */
[----:B------:R0:W-:Y:S01]  /*36e0*/  STG.E desc[UR8][R2.64+0x180], R9 ;  /* 0x0001800902007986 */ /* 0x0001e2000c101908 */
[----:B-1----:R-:W-:-:S03]  /*36f0*/  FMUL R11, R8, UR4 ;  /* 0x00000004080b7c20 */ /* 0x002fc60008400000 */
[----:B------:R1:W-:Y:S01]  /*3700*/  STG.E desc[UR8][R2.64+0x1c0], R51 ;  /* 0x0001c03302007986 */ /* 0x0003e2000c101908 */
[----:B--2---:R-:W-:-:S03]  /*3710*/  FMUL R13, R76, UR4 ;  /* 0x000000044c0d7c20 */ /* 0x004fc60008400000 */
[----:B------:R2:W-:Y:S01]  /*3720*/  STG.E desc[UR8][R4.64], R15 ;  /* 0x0000000f04007986 */ /* 0x0005e2000c101908 */
[----:B0-----:R-:W-:-:S03]  /*3730*/  FMUL R9, R54, UR4 ;  /* 0x0000000436097c20 */ /* 0x001fc60008400000 */
[----:B------:R0:W-:Y:S01]  /*3740*/  STG.E desc[UR8][R4.64+0x40], R17 ;  /* 0x0000401104007986 */ /* 0x0001e2000c101908 */
[----:B-1----:R-:W-:-:S03]  /*3750*/  IMAD.WIDE R2, R7, 0x4, R4 ;  /* 0x0000000407027825 */ /* 0x002fc600078e0204 */
[----:B------:R1:W-:Y:S04]  /*3760*/  STG.E desc[UR8][R4.64+0x80], R21 ;  /* 0x0000801504007986 */ /* 0x0003e8000c101908 */
[----:B------:R3:W-:Y:S01]  /*3770*/  STG.E desc[UR8][R4.64+0xc0], R11 ;  /* 0x0000c00b04007986 */ /* 0x0007e2000c101908 */
[----:B--2---:R-:W-:-:S03]  /*3780*/  FMUL R15, R74, UR4 ;  /* 0x000000044a0f7c20 */ /* 0x004fc60008400000 */
[----:B------:R2:W-:Y:S01]  /*3790*/  STG.E desc[UR8][R4.64+0x100], R25 ;  /* 0x0001001904007986 */ /* 0x0005e2000c101908 */
[----:B0-----:R-:W-:-:S03]  /*37a0*/  FMUL R17, R30, UR4 ;  /* 0x000000041e117c20 */ /* 0x001fc60008400000 */
[----:B------:R0:W-:Y:S01]  /*37b0*/  STG.E desc[UR8][R4.64+0x140], R13 ;  /* 0x0001400d04007986 */ /* 0x0001e2000c101908 */
[----:B-1----:R-:W-:-:S03]  /*37c0*/  FMUL R21, R28, UR4 ;  /* 0x000000041c157c20 */ /* 0x002fc60008400000 */
[----:B------:R1:W-:Y:S01]  /*37d0*/  STG.E desc[UR8][R4.64+0x180], R9 ;  /* 0x0001800904007986 */ /* 0x0003e2000c101908 */
[----:B---3--:R-:W-:-:S03]  /*37e0*/  FMUL R11, R44, UR4 ;  /* 0x000000042c0b7c20 */ /* 0x008fc60008400000 */
[----:B------:R3:W-:Y:S01]  /*37f0*/  STG.E desc[UR8][R4.64+0x1c0], R27 ;  /* 0x0001c01b04007986 */ /* 0x0007e2000c101908 */
[----:B--2---:R-:W-:-:S03]  /*3800*/  FMUL R25, R46, UR4 ;  /* 0x000000042e197c20 */ /* 0x004fc60008400000 */
[----:B------:R-:W-:Y:S01]  /*3810*/  STG.E desc[UR8][R2.64], R77 ;  /* 0x0000004d02007986 */ /* 0x000fe2000c101908 */
[----:B0-----:R-:W-:Y:S01]  /*3820*/  FMUL R13, R86, UR4 ;  /* 0x00000004560d7c20 */ /* 0x001fe20008400000 */
[----:B-1----:R-:W-:Y:S02]  /*3830*/  FMUL R9, R32, UR4 ;  /* 0x0000000420097c20 */ /* 0x002fe40008400000 */
[----:B------:R-:W-:Y:S01]  /*3840*/  STG.E desc[UR8][R2.64+0x40], R85 ;  /* 0x0000405502007986 */ /* 0x000fe2000c101908 */
[----:B---3--:R-:W-:-:S03]  /*3850*/  IMAD.WIDE R4, R7, 0x4, R2 ;  /* 0x0000000407047825 */ /* 0x008fc600078e0202 */
[----:B------:R-:W-:Y:S04]  /*3860*/  STG.E desc[UR8][R2.64+0x80], R71 ;  /* 0x0000804702007986 */ /* 0x000fe8000c101908 */
[----:B------:R-:W-:Y:S04]  /*3870*/  STG.E desc[UR8][R2.64+0xc0], R35 ;  /* 0x0000c02302007986 */ /* 0x000fe8000c101908 */
[----:B------:R-:W-:Y:S04]  /*3880*/  STG.E desc[UR8][R2.64+0x100], R33 ;  /* 0x0001002102007986 */ /* 0x000fe8000c101908 */
[----:B------:R0:W-:Y:S04]  /*3890*/  STG.E desc[UR8][R2.64+0x140], R11 ;  /* 0x0001400b02007986 */ /* 0x0001e8000c101908 */
[----:B------:R1:W-:Y:S04]  /*38a0*/  STG.E desc[UR8][R2.64+0x180], R9 ;  /* 0x0001800902007986 */ /* 0x0003e8000c101908 */
[----:B------:R2:W-:Y:S01]  /*38b0*/  STG.E desc[UR8][R2.64+0x1c0], R47 ;  /* 0x0001c02f02007986 */ /* 0x0005e2000c101908 */
[----:B0-----:R-:W-:-:S03]  /*38c0*/  FMUL R11, R96, UR4 ;  /* 0x00000004600b7c20 */ /* 0x001fc60008400000 */
[----:B------:R-:W-:Y:S01]  /*38d0*/  STG.E desc[UR8][R4.64], R79 ;  /* 0x0000004f04007986 */ /* 0x000fe2000c101908 */
[----:B-1----:R-:W-:-:S03]  /*38e0*/  FMUL R9, R26, UR4 ;  /* 0x000000041a097c20 */ /* 0x002fc60008400000 */
[----:B------:R0:W-:Y:S01]  /*38f0*/  STG.E desc[UR8][R4.64+0x40], R13 ;  /* 0x0000400d04007986 */ /* 0x0001e2000c101908 */
[----:B--2---:R-:W-:-:S03]  /*3900*/  IMAD.WIDE R2, R7, 0x4, R4 ;  /* 0x0000000407027825 */ /* 0x004fc600078e0204 */
[----:B------:R1:W-:Y:S04]  /*3910*/  STG.E desc[UR8][R4.64+0x80], R15 ;  /* 0x0000800f04007986 */ /* 0x0003e8000c101908 */
[----:B------:R-:W-:Y:S04]  /*3920*/  STG.E desc[UR8][R4.64+0xc0], R17 ;  /* 0x0000c01104007986 */ /* 0x000fe8000c101908 */
[----:B------:R-:W-:Y:S01]  /*3930*/  STG.E desc[UR8][R4.64+0x100], R21 ;  /* 0x0001001504007986 */ /* 0x000fe2000c101908 */
[----:B0-----:R-:W-:-:S03]  /*3940*/  FMUL R13, R98, UR4 ;  /* 0x00000004620d7c20 */ /* 0x001fc60008400000 */
[----:B------:R0:W-:Y:S01]  /*3950*/  STG.E desc[UR8][R4.64+0x140], R11 ;  /* 0x0001400b04007986 */ /* 0x0001e2000c101908 */
[----:B-1----:R-:W-:-:S03]  /*3960*/  FMUL R15, R100, UR4 ;  /* 0x00000004640f7c20 */ /* 0x002fc60008400000 */
[----:B------:R1:W-:Y:S04]  /*3970*/  STG.E desc[UR8][R4.64+0x180], R9 ;  /* 0x0001800904007986 */ /* 0x0003e8000c101908 */
[----:B------:R2:W-:Y:S01]  /*3980*/  STG.E desc[UR8][R4.64+0x1c0], R25 ;  /* 0x0001c01904007986 */ /* 0x0005e2000c101908 */
[----:B0-----:R-:W-:-:S03]  /*3990*/  FMUL R11, R20, UR4 ;  /* 0x00000004140b7c20 */ /* 0x001fc60008400000 */
[----:B------:R-:W-:Y:S01]  /*39a0*/  STG.E desc[UR8][R2.64], R97 ;  /* 0x0000006102007986 */ /* 0x000fe2000c101908 */
[----:B-1----:R-:W-:-:S03]  /*39b0*/  FMUL R9, R102, UR4 ;  /* 0x0000000466097c20 */ /* 0x002fc60008400000 */
[----:B------:R-:W-:Y:S01]  /*39c0*/  STG.E desc[UR8][R2.64+0x40], R95 ;  /* 0x0000405f02007986 */ /* 0x000fe2000c101908 */
[----:B--2---:R-:W-:-:S04]  /*39d0*/  IMAD.WIDE R4, R7, 0x4, R2 ;  /* 0x0000000407047825 */ /* 0x004fc800078e0202 */
[----:B------:R-:W-:Y:S01]  /*39e0*/  FMUL R7, R48, UR4 ;  /* 0x0000000430077c20 */ /* 0x000fe20008400000 */
[----:B------:R-:W-:Y:S04]  /*39f0*/  STG.E desc[UR8][R2.64+0x80], R13 ;  /* 0x0000800d02007986 */ /* 0x000fe8000c101908 */
        /* <DEDUP_REMOVED lines=12> */
[----:B------:R-:W-:Y:S01]  /*3ac0*/  STG.E desc[UR8][R4.64+0x1c0], R31 ;  /* 0x0001c01f04007986 */ /* 0x000fe2000c101908 */
[----:B------:R-:W-:Y:S05]  /*3ad0*/  EXIT ;  /* 0x000000000000794d */ /* 0x000fea0003800000 */
.L_x_3:
[----:B------:R-:W2:Y:S04]  /*3ae0*/  LDG.E R5, desc[UR8][R2.64+0x80] ;  /* 0x0000800802057981 */ /* 0x000ea8000c1e1900 */
[----:B------:R-:W3:Y:S04]  /*3af0*/  LDG.E R0, desc[UR8][R2.64] ;  /* 0x0000000802007981 */ /* 0x000ee8000c1e1900 */
[----:B------:R-:W4:Y:S04]  /*3b00*/  LDG.E R15, desc[UR8][R2.64+0x100] ;  /* 0x00010008020f7981 */ /* 0x000f28000c1e1900 */
[----:B------:R-:W5:Y:S04]  /*3b10*/  LDG.E R4, desc[UR8][R2.64+0x40] ;  /* 0x0000400802047981 */ /* 0x000f68000c1e1900 */
[----:B------:R-:W5:Y:S04]  /*3b20*/  LDG.E R10, desc[UR8][R2.64+0xc0] ;  /* 0x0000c008020a7981 */ /* 0x000f68000c1e1900 */
[----:B------:R-:W5:Y:S04]  /*3b30*/  LDG.E R16, desc[UR8][R2.64+0x140] ;  /* 0x0001400802107981 */ /* 0x000f68000c1e1900 */
[----:B------:R-:W5:Y:S04]  /*3b40*/  LDG.E R18, desc[UR8][R2.64+0x180] ;  /* 0x0001800802127981 */ /* 0x000f68000c1e1900 */
[----:B------:R-:W5:Y:S01]  /*3b50*/  LDG.E R22, desc[UR8][R2.64+0x1c0] ;  /* 0x0001c00802167981 */ /* 0x000f62000c1e1900 */
[----:B--2---:R-:W-:Y:S01]  /*3b60*/  FMUL R6, R5, UR5 ;  /* 0x0000000505067c20 */ /* 0x004fe20008400000 */
[----:B---3--:R-:W-:Y:S01]  /*3b70*/  FFMA R5, R0, UR5, R25 ;  /* 0x0000000500057c23 */ /* 0x008fe20008000019 */
[----:B----4-:R-:W-:Y:S01]  /*3b80*/  FMUL R0, R15, UR5 ;  /* 0x000000050f007c20 */ /* 0x010fe20008400000 */
[----:B-----5:R-:W-:Y:S01]  /*3b90*/  FMUL R4, R4, UR5 ;  /* 0x0000000504047c20 */ /* 0x020fe20008400000 */
[----:B------:R-:W-:Y:S01]  /*3ba0*/  FMUL R13, R10, UR5 ;  /* 0x000000050a0d7c20 */ /* 0x000fe20008400000 */
[----:B------:R-:W-:Y:S01]  /*3bb0*/  FMUL R16, R16, UR5 ;  /* 0x0000000510107c20 */ /* 0x000fe20008400000 */
[----:B------:R-:W-:Y:S01]  /*3bc0*/  FMUL R15, R18, UR5 ;  /* 0x00000005120f7c20 */ /* 0x000fe20008400000 */
[----:B------:R-:W-:Y:S01]  /*3bd0*/  FMUL R22, R22, UR5 ;  /* 0x0000000516167c20 */ /* 0x000fe20008400000 */
[----:B------:R-:W-:Y:S01]  /*3be0*/  FFMA R93, R93, UR4, R4 ;  /* 0x000000045d5d7c23 */ /* 0x000fe20008000004 */
[----:B------:R-:W-:Y:S01]  /*3bf0*/  FFMA R49, R49, UR4, R6 ;  /* 0x0000000431317c23 */ /* 0x000fe20008000006 */
[----:B------:R-:W-:Y:S01]  /*3c00*/  FFMA R13, R94, UR4, R13 ;  /* 0x000000045e0d7c23 */ /* 0x000fe2000800000d */
[----:B------:R0:W-:Y:S01]  /*3c10*/  STG.E desc[UR8][R2.64], R5 ;  /* 0x0000000502007986 */ /* 0x0001e2000c101908 */
[----:B------:R-:W-:Y:S01]  /*3c20*/  FFMA R21, R21, UR4, R0 ;  /* 0x0000000415157c23 */ /* 0x000fe20008000000 */
[----:B------:R-:W-:Y:S01]  /*3c30*/  FFMA R17, R17, UR4, R16 ;  /* 0x0000000411117c23 */ /* 0x000fe20008000010 */
[----:B------:R-:W-:Y:S01]  /*3c40*/  FFMA R15, R92, UR4, R15 ;  /* 0x000000045c0f7c23 */ /* 0x000fe2000800000f */
[----:B------:R-:W-:Y:S01]  /*3c50*/  FFMA R55, R55, UR4, R22 ;  /* 0x0000000437377c23 */ /* 0x000fe20008000016 */
[----:B------:R-:W-:Y:S01]  /*3c60*/  STG.E desc[UR8][R2.64+0x40], R93 ;  /* 0x0000405d02007986 */ /* 0x000fe2000c101908 */
[----:B0-----:R-:W-:-:S03]  /*3c70*/  IMAD.WIDE R4, R7, 0x4, R2 ;  /* 0x0000000407047825 */ /* 0x001fc600078e0202 */
[----:B------:R-:W-:Y:S04]  /*3c80*/  STG.E desc[UR8][R2.64+0x80], R49 ;  /* 0x0000803102007986 */ /* 0x000fe8000c101908 */
[----:B------:R-:W-:Y:S04]  /*3c90*/  STG.E desc[UR8][R2.64+0xc0], R13 ;  /* 0x0000c00d02007986 */ /* 0x000fe8000c101908 */
[----:B------:R0:W-:Y:S04]  /*3ca0*/  STG.E desc[UR8][R2.64+0x100], R21 ;  /* 0x0001001502007986 */ /* 0x0001e8000c101908 */
[----:B------:R-:W-:Y:S04]  /*3cb0*/  STG.E desc[UR8][R2.64+0x140], R17 ;  /* 0x0001401102007986 */ /* 0x000fe8000c101908 */
[----:B------:R-:W-:Y:S04]  /*3cc0*/  STG.E desc[UR8][R2.64+0x180], R15 ;  /* 0x0001800f02007986 */ /* 0x000fe8000c101908 */
[----:B------:R1:W-:Y:S04]  /*3cd0*/  STG.E desc[UR8][R2.64+0x1c0], R55 ;  /* 0x0001c03702007986 */ /* 0x0003e8000c101908 */
[----:B------:R-:W1:Y:S04]  /*3ce0*/  LDG.E R10, desc[UR8][R4.64+0x80] ;  /* 0x00008008040a7981 */ /* 0x000e68000c1e1900 */
[----:B------:R-:W2:Y:S04]  /*3cf0*/  LDG.E R0, desc[UR8][R4.64] ;  /* 0x0000000804007981 */ /* 0x000ea8000c1e1900 */
[----:B------:R-:W3:Y:S04]  /*3d00*/  LDG.E R6, desc[UR8][R4.64+0x40] ;  /* 0x0000400804067981 */ /* 0x000ee8000c1e1900 */
[----:B------:R-:W4:Y:S04]  /*3d10*/  LDG.E R16, desc[UR8][R4.64+0xc0] ;  /* 0x0000c00804107981 */ /* 0x000f28000c1e1900 */
[----:B------:R-:W5:Y:S04]  /*3d20*/  LDG.E R18, desc[UR8][R4.64+0x100] ;  /* 0x0001000804127981 */ /* 0x000f68000c1e1900 */
[----:B------:R-:W5:Y:S04]  /*3d30*/  LDG.E R22, desc[UR8][R4.64+0x140] ;  /* 0x0001400804167981 */ /* 0x000f68000c1e1900 */
[----:B------:R-:W5:Y:S04]  /*3d40*/  LDG.E R24, desc[UR8][R4.64+0x180] ;  /* 0x0001800804187981 */ /* 0x000f68000c1e1900 */
[----:B0-----:R-:W5:Y:S01]  /*3d50*/  LDG.E R21, desc[UR8][R4.64+0x1c0] ;  /* 0x0001c00804157981 */ /* 0x001f62000c1e1900 */
[----:B-1----:R-:W-:-:S04]  /*3d60*/  FMUL R3, R10, UR5 ;  /* 0x000000050a037c20 */ /* 0x002fc80008400000 */
[----:B------:R-:W-:Y:S01]  /*3d70*/  FFMA R15, R90, UR4, R3 ;  /* 0x000000045a0f7c23 */ /* 0x000fe20008000003 */
[----:B--2---:R-:W-:Y:S01]  /*3d80*/  FMUL R13, R0, UR5 ;  /* 0x00000005000d7c20 */ /* 0x004fe20008400000 */
[----:B---3--:R-:W-:Y:S01]  /*3d90*/  FMUL R6, R6, UR5 ;  /* 0x0000000506067c20 */ /* 0x008fe20008400000 */
[----:B----4-:R-:W-:Y:S01]  /*3da0*/  FMUL R17, R16, UR5 ;  /* 0x0000000510117c20 */ /* 0x010fe20008400000 */
[----:B-----5:R-:W-:Y:S01]  /*3db0*/  FMUL R18, R18, UR5 ;  /* 0x0000000512127c20 */ /* 0x020fe20008400000 */
[----:B------:R-:W-:Y:S01]  /*3dc0*/  FMUL R3, R22, UR5 ;  /* 0x0000000516037c20 */ /* 0x000fe20008400000 */
[----:B------:R-:W-:Y:S01]  /*3dd0*/  FMUL R25, R24, UR5 ;  /* 0x0000000518197c20 */ /* 0x000fe20008400000 */
[----:B------:R-:W-:Y:S01]  /*3de0*/  FMUL R27, R21, UR5 ;  /* 0x00000005151b7c20 */ /* 0x000fe20008400000 */
[----:B------:R-:W-:Y:S01]  /*3df0*/  FFMA R13, R68, UR4, R13 ;  /* 0x00000004440d7c23 */ /* 0x000fe2000800000d */
[----:B------:R-:W-:Y:S01]  /*3e00*/  FFMA R91, R91, UR4, R6 ;  /* 0x000000045b5b7c23 */ /* 0x000fe20008000006 */
[----:B------:R-:W-:Y:S01]  /*3e10*/  FFMA R17, R14, UR4, R17 ;  /* 0x000000040e117c23 */ /* 0x000fe20008000011 */
[----:B------:R-:W-:Y:S01]  /*3e20*/  FFMA R89, R89, UR4, R18 ;  /* 0x0000000459597c23 */ /* 0x000fe20008000012 */
[----:B------:R-:W-:Y:S01]  /*3e30*/  FFMA R21, R82, UR4, R3 ;  /* 0x0000000452157c23 */ /* 0x000fe20008000003 */
[----:B------:R-:W-:Y:S01]  /*3e40*/  FFMA R25, R12, UR4, R25 ;  /* 0x000000040c197c23 */ /* 0x000fe20008000019 */
[----:B------:R-:W-:Y:S01]  /*3e50*/  FFMA R27, R52, UR4, R27 ;  /* 0x00000004341b7c23 */ /* 0x000fe2000800001b */
[----:B------:R-:W-:Y:S01]  /*3e60*/  IMAD.WIDE R2, R7, 0x4, R4 ;  /* 0x0000000407027825 */ /* 0x000fe200078e0204 */
[----:B------:R-:W-:Y:S04]  /*3e70*/  STG.E desc[UR8][R4.64], R13 ;  /* 0x0000000d04007986 */ /* 0x000fe8000c101908 */
[----:B------:R-:W-:Y:S04]  /*3e80*/  STG.E desc[UR8][R4.64+0x40], R91 ;  /* 0x0000405b04007986 */ /* 0x000fe8000c101908 */
[----:B------:R0:W-:Y:S04]  /*3e90*/  STG.E desc[UR8][R4.64+0x80], R15 ;  /* 0x0000800f04007986 */ /* 0x0001e8000c101908 */
[----:B------:R1:W-:Y:S04]  /*3ea0*/  STG.E desc[UR8][R4.64+0xc0], R17 ;  /* 0x0000c01104007986 */ /* 0x0003e8000c101908 */
[----:B------:R-:W-:Y:S04]  /*3eb0*/  STG.E desc[UR8][R4.64+0x100], R89 ;  /* 0x0001005904007986 */ /* 0x000fe8000c101908 */
[----:B------:R-:W-:Y:S04]  /*3ec0*/  STG.E desc[UR8][R4.64+0x140], R21 ;  /* 0x0001401504007986 */ /* 0x000fe8000c101908 */
[----:B------:R-:W-:Y:S04]  /*3ed0*/  STG.E desc[UR8][R4.64+0x180], R25 ;  /* 0x0001801904007986 */ /* 0x000fe8000c101908 */
[----:B------:R2:W-:Y:S04]  /*3ee0*/  STG.E desc[UR8][R4.64+0x1c0], R27 ;  /* 0x0001c01b04007986 */ /* 0x0005e8000c101908 */
[----:B------:R-:W3:Y:S04]  /*3ef0*/  LDG.E R0, desc[UR8][R2.64] ;  /* 0x0000000802007981 */ /* 0x000ee8000c1e1900 */
[----:B------:R-:W4:Y:S04]  /*3f00*/  LDG.E R6, desc[UR8][R2.64+0x40] ;  /* 0x0000400802067981 */ /* 0x000f28000c1e1900 */
[----:B------:R-:W2:Y:S04]  /*3f10*/  LDG.E R10, desc[UR8][R2.64+0x80] ;  /* 0x00008008020a7981 */ /* 0x000ea8000c1e1900 */
[----:B------:R-:W5:Y:S04]  /*3f20*/  LDG.E R12, desc[UR8][R2.64+0xc0] ;  /* 0x0000c008020c7981 */ /* 0x000f68000c1e1900 */
[----:B------:R-:W5:Y:S04]  /*3f30*/  LDG.E R14, desc[UR8][R2.64+0x100] ;  /* 0x00010008020e7981 */ /* 0x000f68000c1e1900 */
[----:B0-----:R-:W5:Y:S04]  /*3f40*/  LDG.E R15, desc[UR8][R2.64+0x140] ;  /* 0x00014008020f7981 */ /* 0x001f68000c1e1900 */
[----:B------:R-:W5:Y:S04]  /*3f50*/  LDG.E R16, desc[UR8][R2.64+0x180] ;  /* 0x0001800802107981 */ /* 0x000f68000c1e1900 */
[----:B-1----:R-:W5:Y:S01]  /*3f60*/  LDG.E R17, desc[UR8][R2.64+0x1c0] ;  /* 0x0001c00802117981 */ /* 0x002f62000c1e1900 */
[----:B---3--:R-:W-:-:S04]  /*3f70*/  FMUL R0, R0, UR5 ;  /* 0x0000000500007c20 */ /* 0x008fc80008400000 */
[----:B------:R-:W-:Y:S01]  /*3f80*/  FFMA R69, R69, UR4, R0 ;  /* 0x0000000445457c23 */ /* 0x000fe20008000000 */
[----:B----4-:R-:W-:Y:S01]  /*3f90*/  FMUL R6, R6, UR5 ;  /* 0x0000000506067c20 */ /* 0x010fe20008400000 */
[----:B--2---:R-:W-:Y:S01]  /*3fa0*/  FMUL R5, R10, UR5 ;  /* 0x000000050a057c20 */ /* 0x004fe20008400000 */
        /* <DEDUP_REMOVED lines=15> */
[----:B------:R-:W-:Y:S04]  /*40a0*/  STG.E desc[UR8][R2.64+0x80], R13 ;  /* 0x0000800d02007986 */ /* 0x000fe8000c101908 */
[----:B------:R-:W-:Y:S04]  /*40b0*/  STG.E desc[UR8][R2.64+0xc0], R11 ;  /* 0x0000c00b02007986 */ /* 0x000fe8000c101908 */
[----:B------:R-:W-:Y:S04]  /*40c0*/  STG.E desc[UR8][R2.64+0x100], R29 ;  /* 0x0001001d02007986 */ /* 0x000fe8000c101908 */
[----:B------:R-:W-:Y:S04]  /*40d0*/  STG.E desc[UR8][R2.64+0x140], R15 ;  /* 0x0001400f02007986 */ /* 0x000fe8000c101908 */
[----:B------:R-:W-:Y:S04]  /*40e0*/  STG.E desc[UR8][R2.64+0x180], R9 ;  /* 0x0001800902007986 */ /* 0x000fe8000c101908 */
[----:B------:R0:W-:Y:S04]  /*40f0*/  STG.E desc[UR8][R2.64+0x1c0], R51 ;  /* 0x0001c03302007986 */ /* 0x0001e8000c101908 */
[----:B------:R-:W0:Y:S04]  /*4100*/  LDG.E R10, desc[UR8][R4.64+0x80] ;  /* 0x00008008040a7981 */ /* 0x000e28000c1e1900 */
[----:B------:R-:W2:Y:S04]  /*4110*/  LDG.E R0, desc[UR8][R4.64] ;  /* 0x0000000804007981 */ /* 0x000ea8000c1e1900 */
[----:B------:R-:W3:Y:S04]  /*4120*/  LDG.E R6, desc[UR8][R4.64+0x40] ;  /* 0x0000400804067981 */ /* 0x000ee8000c1e1900 */
[----:B------:R-:W4:Y:S04]  /*4130*/  LDG.E R12, desc[UR8][R4.64+0xc0] ;  /* 0x0000c008040c7981 */ /* 0x000f28000c1e1900 */
[----:B------:R-:W5:Y:S04]  /*4140*/  LDG.E R14, desc[UR8][R4.64+0x100] ;  /* 0x00010008040e7981 */ /* 0x000f68000c1e1900 */
[----:B------:R-:W5:Y:S04]  /*4150*/  LDG.E R16, desc[UR8][R4.64+0x140] ;  /* 0x0001400804107981 */ /* 0x000f68000c1e1900 */
[----:B------:R-:W5:Y:S04]  /*4160*/  LDG.E R17, desc[UR8][R4.64+0x180] ;  /* 0x0001800804117981 */ /* 0x000f68000c1e1900 */
[----:B------:R-:W5:Y:S01]  /*4170*/  LDG.E R18, desc[UR8][R4.64+0x1c0] ;  /* 0x0001c00804127981 */ /* 0x000f62000c1e1900 */
[----:B0-----:R-:W-:-:S04]  /*4180*/  FMUL R3, R10, UR5 ;  /* 0x000000050a037c20 */ /* 0x001fc80008400000 */
        /* <DEDUP_REMOVED lines=17> */
[----:B------:R0:W-:Y:S04]  /*42a0*/  STG.E desc[UR8][R4.64+0x40], R9 ;  /* 0x0000400904007986 */ /* 0x0001e8000c101908 */
[----:B------:R1:W-:Y:S04]  /*42b0*/  STG.E desc[UR8][R4.64+0x80], R13 ;  /* 0x0000800d04007986 */ /* 0x0003e8000c101908 */
[----:B------:R-:W-:Y:S04]  /*42c0*/  STG.E desc[UR8][R4.64+0xc0], R15 ;  /* 0x0000c00f04007986 */ /* 0x000fe8000c101908 */
[----:B------:R-:W-:Y:S04]  /*42d0*/  STG.E desc[UR8][R4.64+0x100], R17 ;  /* 0x0001001104007986 */ /* 0x000fe8000c101908 */
[----:B------:R-:W-:Y:S04]  /*42e0*/  STG.E desc[UR8][R4.64+0x140], R21 ;  /* 0x0001401504007986 */ /* 0x000fe8000c101908 */
[----:B------:R-:W-:Y:S04]  /*42f0*/  STG.E desc[UR8][R4.64+0x180], R25 ;  /* 0x0001801904007986 */ /* 0x000fe8000c101908 */
[----:B------:R2:W-:Y:S04]  /*4300*/  STG.E desc[UR8][R4.64+0x1c0], R27 ;  /* 0x0001c01b04007986 */ /* 0x0005e8000c101908 */
[----:B------:R-:W3:Y:S04]  /*4310*/  LDG.E R0, desc[UR8][R2.64] ;  /* 0x0000000802007981 */ /* 0x000ee8000c1e1900 */
[----:B------:R-:W4:Y:S04]  /*4320*/  LDG.E R6, desc[UR8][R2.64+0x40] ;  /* 0x0000400802067981 */ /* 0x000f28000c1e1900 */
[----:B------:R-:W5:Y:S04]  /*4330*/  LDG.E R8, desc[UR8][R2.64+0x80] ;  /* 0x0000800802087981 */ /* 0x000f68000c1e1900 */
[----:B0-----:R-:W2:Y:S04]  /*4340*/  LDG.E R9, desc[UR8][R2.64+0xc0] ;  /* 0x0000c00802097981 */ /* 0x001ea8000c1e1900 */
[----:B------:R-:W2:Y:S04]  /*4350*/  LDG.E R10, desc[UR8][R2.64+0x100] ;  /* 0x00010008020a7981 */ /* 0x000ea8000c1e1900 */
[----:B------:R-:W2:Y:S04]  /*4360*/  LDG.E R11, desc[UR8][R2.64+0x140] ;  /* 0x00014008020b7981 */ /* 0x000ea8000c1e1900 */
[----:B------:R-:W2:Y:S04]  /*4370*/  LDG.E R12, desc[UR8][R2.64+0x180] ;  /* 0x00018008020c7981 */ /* 0x000ea8000c1e1900 */
[----:B-1----:R-:W2:Y:S01]  /*4380*/  LDG.E R13, desc[UR8][R2.64+0x1c0] ;  /* 0x0001c008020d7981 */ /* 0x002ea2000c1e1900 */
[----:B---3--:R-:W-:-:S04]  /*4390*/  FMUL R0, R0, UR5 ;  /* 0x0000000500007c20 */ /* 0x008fc80008400000 */
[----:B------:R-:W-:Y:S01]  /*43a0*/  FFMA R77, R77, UR4, R0 ;  /* 0x000000044d4d7c23 */ /* 0x000fe20008000000 */
[----:B----4-:R-:W-:Y:S01]  /*43b0*/  FMUL R6, R6, UR5 ;  /* 0x0000000506067c20 */ /* 0x010fe20008400000 */
[----:B-----5:R-:W-:Y:S01]  /*43c0*/  FMUL R8, R8, UR5 ;  /* 0x0000000508087c20 */ /* 0x020fe20008400000 */
[----:B--2---:R-:W-:Y:S01]  /*43d0*/  FMUL R4, R9, UR5 ;  /* 0x0000000509047c20 */ /* 0x004fe20008400000 */
        /* <DEDUP_REMOVED lines=47> */
[----:B------:R-:W-:Y:S04]  /*46d0*/  STG.E desc[UR8][R4.64+0x80], R11 ;  /* 0x0000800b04007986 */ /* 0x000fe8000c101908 */
        /* <DEDUP_REMOVED lines=8> */
[----:B0-----:R-:W5:Y:S04]  /*4760*/  LDG.E R9, desc[UR8][R2.64+0xc0] ;  /* 0x0000c00802097981 */ /* 0x001f68000c1e1900 */
[----:B------:R-:W5:Y:S04]  /*4770*/  LDG.E R10, desc[UR8][R2.64+0x100] ;  /* 0x00010008020a7981 */ /* 0x000f68000c1e1900 */
[----:B------:R-:W5:Y:S04]  /*4780*/  LDG.E R12, desc[UR8][R2.64+0x140] ;  /* 0x00014008020c7981 */ /* 0x000f68000c1e1900 */
[----:B-1----:R-:W5:Y:S04]  /*4790*/  LDG.E R13, desc[UR8][R2.64+0x180] ;  /* 0x00018008020d7981 */ /* 0x002f68000c1e1900 */
[----:B------:R-:W5:Y:S01]  /*47a0*/  LDG.E R14, desc[UR8][R2.64+0x1c0] ;  /* 0x0001c008020e7981 */ /* 0x000f62000c1e1900 */
[----:B---3--:R-:W-:Y:S01]  /*47b0*/  FMUL R0, R0, UR5 ;  /* 0x0000000500007c20 */ /* 0x008fe20008400000 */
        /* <DEDUP_REMOVED lines=28> */
[----:B0-----:R-:W5:Y:S04]  /*4980*/  LDG.E R9, desc[UR8][R4.64+0x100] ;  /* 0x0001000804097981 */ /* 0x001f68000c1e1900 */
[----:B------:R-:W5:Y:S04]  /*4990*/  LDG.E R10, desc[UR8][R4.64+0x140] ;  /* 0x00014008040a7981 */ /* 0x000f68000c1e1900 */
[----:B-1----:R-:W5:Y:S04]  /*49a0*/  LDG.E R11, desc[UR8][R4.64+0x180] ;  /* 0x00018008040b7981 */ /* 0x002f68000c1e1900 */
[----:B------:R-:W5:Y:S01]  /*49b0*/  LDG.E R12, desc[UR8][R4.64+0x1c0] ;  /* 0x0001c008040c7981 */ /* 0x000f62000c1e1900 */
        /* <DEDUP_REMOVED lines=25> */
.L_x_4:
        /* <DEDUP_REMOVED lines=11> */
.L_x_9:


//--------------------- .text._Z11gemm_deviceIN4cute5tupleIJiiiEEENS1_IJNS0_1CILi128EEES4_NS3_ILi8EEEEEEfNS1_IJNS3_ILi1EEEiEEENS0_6LayoutINS1_IJS4_S5_EEENS1_IJS7_S4_EEEEENS0_9TiledCopyINS0_9Copy_AtomIJNS0_13UniversalCopyIN7cutlass9uint128_tESH_EEfEEENS9_INS1_IJNS3_ILi256EEENS3_ILi4EEEEEENS1_IJSL_S7_EEEEESA_EEfS8_SC_SP_fS8_NS9_INS1_IJS4_S4_EEESB_EENS0_8TiledMMAINS0_8MMA_AtomIJNS0_12UniversalFMAIffffEEEEENS9_INS1_IJNS3_ILi16EEESX_S7_EEENS1_IJS7_SX_NS3_ILi0EEEEEEEENS1_IJNS0_10UnderscoreES12_S12_EEEEEffEvT_T0_PKT1_T2_T3_T4_PKT5_T6_T7_T8_PT9_T10_T11_T12_T13_T14_ --------------------------
	.section	.text._Z11gemm_deviceIN4cute5tupleIJiiiEEENS1_IJNS0_1CILi128EEES4_NS3_ILi8EEEEEEfNS1_IJNS3_ILi1EEEiEEENS0_6LayoutINS1_IJS4_S5_EEENS1_IJS7_S4_EEEEENS0_9TiledCopyINS0_9Copy_AtomIJNS0_13UniversalCopyIN7cutlass9uint128_tESH_EEfEEENS9_INS1_IJNS3_ILi256EEENS3_ILi4EEEEEENS1_IJSL_S7_EEEEESA_EEfS8_SC_SP_fS8_NS9_INS1_IJS4_S4_EEESB_EENS0_8TiledMMAINS0_8MMA_AtomIJNS0_12UniversalFMAIffffEEEEENS9_INS1_IJNS3_ILi16EEESX_S7_EEENS1_IJS7_SX_NS3_ILi0EEEEEEEENS1_IJNS0_10UnderscoreES12_S12_EEEEEffEvT_T0_PKT1_T2_T3_T4_PKT5_T6_T7_T8_PT9_T10_T11_T12_T13_T14_,"ax",@progbits
	.align	128
.text._Z11gemm_deviceIN4cute5tupleIJiiiEEENS1_IJNS0_1CILi128EEES4_NS3_ILi8EEEEEEfNS1_IJNS3_ILi1EEEiEEENS0_6LayoutINS1_IJS4_S5_EEENS1_IJS7_S4_EEEEENS0_9TiledCopyINS0_9Copy_AtomIJNS0_13UniversalCopyIN7cutlass9uint128_tESH_EEfEEENS9_INS1_IJNS3_ILi256EEENS3_ILi4EEEEEENS1_IJSL_S7_EEEEESA_EEfS8_SC_SP_fS8_NS9_INS1_IJS4_S4_EEESB_EENS0_8TiledMMAINS0_8MMA_AtomIJNS0_12UniversalFMAIffffEEEEENS9_INS1_IJNS3_ILi16EEESX_S7_EEENS1_IJS7_SX_NS3_ILi0EEEEEEEENS1_IJNS0_10UnderscoreES12_S12_EEEEEffEvT_T0_PKT1_T2_T3_T4_PKT5_T6_T7_T8_PT9_T10_T11_T12_T13_T14_:
        .type           _Z11gemm_deviceIN4cute5tupleIJiiiEEENS1_IJNS0_1CILi128EEES4_NS3_ILi8EEEEEEfNS1_IJNS3_ILi1EEEiEEENS0_6LayoutINS1_IJS4_S5_EEENS1_IJS7_S4_EEEEENS0_9TiledCopyINS0_9Copy_AtomIJNS0_13UniversalCopyIN7cutlass9uint128_tESH_EEfEEENS9_INS1_IJNS3_ILi256EEENS3_ILi4EEEEEENS1_IJSL_S7_EEEEESA_EEfS8_SC_SP_fS8_NS9_INS1_IJS4_S4_EEESB_EENS0_8TiledMMAINS0_8MMA_AtomIJNS0_12UniversalFMAIffffEEEEENS9_INS1_IJNS3_ILi16EEESX_S7_EEENS1_IJS7_SX_NS3_ILi0EEEEEEEENS1_IJNS0_10UnderscoreES12_S12_EEEEEffEvT_T0_PKT1_T2_T3_T4_PKT5_T6_T7_T8_PT9_T10_T11_T12_T13_T14_,@function
        .size           _Z11gemm_deviceIN4cute5tupleIJiiiEEENS1_IJNS0_1CILi128EEES4_NS3_ILi8EEEEEEfNS1_IJNS3_ILi1EEEiEEENS0_6LayoutINS1_IJS4_S5_EEENS1_IJS7_S4_EEEEENS0_9TiledCopyINS0_9Copy_AtomIJNS0_13UniversalCopyIN7cutlass9uint128_tESH_EEfEEENS9_INS1_IJNS3_ILi256EEENS3_ILi4EEEEEENS1_IJSL_S7_EEEEESA_EEfS8_SC_SP_fS8_NS9_INS1_IJS4_S4_EEESB_EENS0_8TiledMMAINS0_8MMA_AtomIJNS0_12UniversalFMAIffffEEEEENS9_INS1_IJNS3_ILi16EEESX_S7_EEENS1_IJS7_SX_NS3_ILi0EEEEEEEENS1_IJNS0_10UnderscoreES12_S12_EEEEEffEvT_T0_PKT1_T2_T3_T4_PKT5_T6_T7_T8_PT9_T10_T11_T12_T13_T14_,(.L_x_10 - _Z11gemm_deviceIN4cute5tupleIJiiiEEENS1_IJNS0_1CILi128EEES4_NS3_ILi8EEEEEEfNS1_IJNS3_ILi1EEEiEEENS0_6LayoutINS1_IJS4_S5_EEENS1_IJS7_S4_EEEEENS0_9TiledCopyINS0_9Copy_AtomIJNS0_13UniversalCopyIN7cutlass9uint128_tESH_EEfEEENS9_INS1_IJNS3_ILi256EEENS3_ILi4EEEEEENS1_IJSL_S7_EEEEESA_EEfS8_SC_SP_fS8_NS9_INS1_IJS4_S4_EEESB_EENS0_8TiledMMAINS0_8MMA_AtomIJNS0_12UniversalFMAIffffEEEEENS9_INS1_IJNS3_ILi16EEESX_S7_EEENS1_IJS7_SX_NS3_ILi0EEEEEEEENS1_IJNS0_10UnderscoreES12_S12_EEEEEffEvT_T0_PKT1_T2_T3_T4_PKT5_T6_T7_T8_PT9_T10_T11_T12_T13_T14_)
        .other          _Z11gemm_deviceIN4cute5tupleIJiiiEEENS1_IJNS0_1CILi128EEES4_NS3_ILi8EEEEEEfNS1_IJNS3_ILi1EEEiEEENS0_6LayoutINS1_IJS4_S5_EEENS1_IJS7_S4_EEEEENS0_9TiledCopyINS0_9Copy_AtomIJNS0_13UniversalCopyIN7cutlass9uint128_tESH_EEfEEENS9_INS1_IJNS3_ILi256EEENS3_ILi4EEEEEENS1_IJSL_S7_EEEEESA_EEfS8_SC_SP_fS8_NS9_INS1_IJS4_S4_EEESB_EENS0_8TiledMMAINS0_8MMA_AtomIJNS0_12UniversalFMAIffffEEEEENS9_INS1_IJNS3_ILi16EEESX_S7_EEENS1_IJS7_SX_NS3_ILi0EEEEEEEENS1_IJNS0_10UnderscoreES12_S12_EEEEEffEvT_T0_PKT1_T2_T3_T4_PKT5_T6_T7_T8_PT9_T10_T11_T12_T13_T14_,@"STO_CUDA_ENTRY STV_DEFAULT"
_Z11gemm_deviceIN4cute5tupleIJiiiEEENS1_IJNS0_1CILi128EEES4_NS3_ILi8EEEEEEfNS1_IJNS3_ILi1EEEiEEENS0_6LayoutINS1_IJS4_S5_EEENS1_IJS7_S4_EEEEENS0_9TiledCopyINS0_9Copy_AtomIJNS0_13UniversalCopyIN7cutlass9uint128_tESH_EEfEEENS9_INS1_IJNS3_ILi256EEENS3_ILi4EEEEEENS1_IJSL_S7_EEEEESA_EEfS8_SC_SP_fS8_NS9_INS1_IJS4_S4_EEESB_EENS0_8TiledMMAINS0_8MMA_AtomIJNS0_12UniversalFMAIffffEEEEENS9_INS1_IJNS3_ILi16EEESX_S7_EEENS1_IJS7_SX_NS3_ILi0EEEEEEEENS1_IJNS0_10UnderscoreES12_S12_EEEEEffEvT_T0_PKT1_T2_T3_T4_PKT5_T6_T7_T8_PT9_T10_T11_T12_T13_T14_:
[----:B------:R-:W-:Y:S01]  /*0000*/  LDC R1, c[0x0][0x28] ;  /* 0x00000a00ff017b82 */ /* 0x000fe20000000800 */
[----:B------:R-:W0:Y:S01]  /*0010*/  S2R R80, SR_TID.X ;  /* 0x0000000000507919 */ /* 0x000e220000002100 */
[----:B------:R-:W-:Y:S01]  /*0020*/  ULDC UR9, c[0x0][0x228] ;  /* 0x00008a0000097ab9 */ /* 0x000fe20000000800 */
[----:B------:R-:W-:Y:S01]  /*0030*/  ULDC UR8, c[0x0][0x238] ;  /* 0x00008e0000087ab9 */ /* 0x000fe20000000800 */
[----:B------:R-:W-:Y:S01]  /*0040*/  ULDC.64 UR6, c[0x0][0x220] ;  /* 0x0000880000067ab9 */ /* 0x000fe20000000a00 */
[----:B------:R-:W1:Y:S01]  /*0050*/  S2R R0, SR_CTAID.X ;  /* 0x0000000000007919 */ /* 0x000e620000002500 */
[----:B------:R-:W-:Y:S01]  /*0060*/  ULDC.64 UR4, c[0x0][0x230] ;  /* 0x00008c0000047ab9 */ /* 0x000fe20000000a00 */
[----:B------:R-:W-:Y:S01]  /*0070*/  ULDC.64 UR10, c[0x0][0x208] ;  /* 0x00008200000a7ab9 */ /* 0x000fe20000000a00 */
[----:B------:R-:W2:Y:S01]  /*0080*/  LDC R67, c[0x0][0x218] ;  /* 0x00008600ff437b82 */ /* 0x000ea20000000800 */
[----:B------:R-:W3:Y:S07]  /*0090*/  S2R R3, SR_CTAID.Y ;  /* 0x0000000000037919 */ /* 0x000eee0000002600 */
[----:B------:R-:W4:Y:S01]  /*00a0*/  LDC R76, c[0x0][0x248] ;  /* 0x00009200ff4c7b82 */ /* 0x000f220000000800 */
[----:B0-----:R-:W-:Y:S01]  /*00b0*/  IMAD.SHL.U32 R2, R80, 0x4, RZ ;  /* 0x0000000450027824 */ /* 0x001fe200078e00ff */
[----:B------:R-:W-:-:S04]  /*00c0*/  SHF.R.U32.HI R7, RZ, 0x5, R80 ;  /* 0x00000005ff077819 */ /* 0x000fc80000011650 */
[----:B------:R-:W-:-:S05]  /*00d0*/  LOP3.LUT R2, R2, 0x7c, RZ, 0xc0, !PT ;  /* 0x0000007c02027812 */ /* 0x000fca00078ec0ff */
[C-C-:B------:R-:W-:Y:S02]  /*00e0*/  IMAD R5, R7.reuse, UR9, R2.reuse ;  /* 0x0000000907057c24 */ /* 0x140fe4000f8e0202 */
[----:B------:R-:W-:-:S03]  /*00f0*/  IMAD R2, R7, UR8, R2 ;  /* 0x0000000807027c24 */ /* 0x000fc6000f8e0202 */
[----:B-1----:R-:W-:Y:S02]  /*0100*/  LEA R5, P1, R0, R5, 0x7 ;  /* 0x0000000500057211 */ /* 0x002fe400078238ff */
[----:B---3--:R-:W-:-:S03]  /*0110*/  LEA R7, P0, R3, R2, 0x7 ;  /* 0x0000000203077211 */ /* 0x008fc600078038ff */
[----:B------:R-:W-:Y:S01]  /*0120*/  IMAD.X R2, RZ, RZ, RZ, P1 ;  /* 0x000000ffff027224 */ /* 0x000fe200008e06ff */
[----:B------:R-:W-:Y:S01]  /*0130*/  LEA R90, P1, R5, UR6, 0x2 ;  /* 0x00000006055a7c11 */ /* 0x000fe2000f8210ff */
[----:B------:R-:W-:Y:S01]  /*0140*/  IMAD.X R4, RZ, RZ, RZ, P0 ;  /* 0x000000ffff047224 */ /* 0x000fe200000e06ff */
[----:B------:R-:W-:Y:S02]  /*0150*/  LEA R88, P0, R7, UR4, 0x2 ;  /* 0x0000000407587c11 */ /* 0x000fe4000f8010ff */
[----:B------:R-:W-:Y:S02]  /*0160*/  LEA.HI.X R91, R5, UR7, R2, 0x2, P1 ;  /* 0x00000007055b7c11 */ /* 0x000fe400088f1402 */
[----:B------:R-:W-:-:S03]  /*0170*/  LEA.HI.X R89, R7, UR5, R4, 0x2, P0 ;  /* 0x0000000507597c11 */ /* 0x000fc600080f1404 */
[----:B------:R-:W3:Y:S04]  /*0180*/  LDG.E.128 R8, desc[UR10][R90.64] ;  /* 0x0000000a5a087981 */ /* 0x000ee8000c1e1d00 */
[----:B------:R-:W5:Y:S01]  /*0190*/  LDG.E.128 R4, desc[UR10][R88.64] ;  /* 0x0000000a58047981 */ /* 0x000f62000c1e1d00 */
[----:B------:R-:W0:Y:S01]  /*01a0*/  S2UR UR4, SR_CgaCtaId ;  /* 0x00000000000479c3 */ /* 0x000e220000008800 */
[----:B------:R-:W-:Y:S01]  /*01b0*/  UMOV UR6, 0x400 ;  /* 0x0000040000067882 */ /* 0x000fe20000000000 */
[----:B------:R-:W-:Y:S01]  /*01c0*/  SHF.R.U32.HI R66, RZ, 0x4, R80 ;  /* 0x00000004ff427819 */ /* 0x000fe20000011650 */
[----:B----4-:R-:W-:Y:S01]  /*01d0*/  IMAD R0, R3, R76, R0 ;  /* 0x0000004c03007224 */ /* 0x010fe200078e0200 */
[----:B------:R-:W-:Y:S02]  /*01e0*/  LOP3.LUT R65, R80, 0xf, RZ, 0xc0, !PT ;  /* 0x0000000f50417812 */ /* 0x000fe400078ec0ff */
[----:B------:R-:W-:-:S02]  /*01f0*/  CS2R R14, SRZ ;  /* 0x00000000000e7805 */ /* 0x000fc4000001ff00 */
[----:B------:R-:W-:Y:S02]  /*0200*/  LOP3.LUT R66, R66, 0xf, RZ, 0xc0, !PT ;  /* 0x0000000f42427812 */ /* 0x000fe400078ec0ff */
[----:B------:R-:W-:Y:S02]  /*0210*/  CS2R R16, SRZ ;  /* 0x0000000000107805 */ /* 0x000fe4000001ff00 */
[----:B--2---:R-:W-:Y:S02]  /*0220*/  ISETP.GE.AND P1, PT, R67, 0x1, PT ;  /* 0x000000014300780c */ /* 0x004fe40003f26270 */
[----:B------:R-:W-:Y:S02]  /*0230*/  CS2R R18, SRZ ;  /* 0x0000000000127805 */ /* 0x000fe4000001ff00 */
[----:B------:R-:W-:Y:S01]  /*0240*/  CS2R R46, SRZ ;  /* 0x00000000002e7805 */ /* 0x000fe2000001ff00 */
[----:B------:R-:W-:Y:S01]  /*0250*/  IMAD R87, R66, R76, R65 ;  /* 0x0000004c42577224 */ /* 0x000fe200078e0241 */
[----:B------:R-:W-:-:S02]  /*0260*/  CS2R R48, SRZ ;  /* 0x0000000000307805 */ /* 0x000fc4000001ff00 */
[----:B------:R-:W-:Y:S02]  /*0270*/  CS2R R50, SRZ ;  /* 0x0000000000327805 */ /* 0x000fe4000001ff00 */
[----:B------:R-:W-:Y:S02]  /*0280*/  CS2R R12, SRZ ;  /* 0x00000000000c7805 */ /* 0x000fe4000001ff00 */
[----:B------:R-:W-:Y:S02]  /*0290*/  CS2R R20, SRZ ;  /* 0x0000000000147805 */ /* 0x000fe4000001ff00 */
[----:B------:R-:W-:Y:S02]  /*02a0*/  LEA R87, P0, R0, R87, 0x7 ;  /* 0x0000005700577211 */ /* 0x000fe400078038ff */
[----:B------:R-:W-:Y:S02]  /*02b0*/  CS2R R44, SRZ ;  /* 0x00000000002c7805 */ /* 0x000fe4000001ff00 */
[----:B------:R-:W-:-:S02]  /*02c0*/  CS2R R52, SRZ ;  /* 0x0000000000347805 */ /* 0x000fc4000001ff00 */
[----:B------:R-:W-:Y:S02]  /*02d0*/  CS2R R22, SRZ ;  /* 0x0000000000167805 */ /* 0x000fe4000001ff00 */
[----:B------:R-:W-:Y:S02]  /*02e0*/  CS2R R42, SRZ ;  /* 0x00000000002a7805 */ /* 0x000fe4000001ff00 */
[----:B------:R-:W-:Y:S02]  /*02f0*/  CS2R R54, SRZ ;  /* 0x0000000000367805 */ /* 0x000fe4000001ff00 */
[----:B------:R-:W-:Y:S02]  /*0300*/  CS2R R24, SRZ ;  /* 0x0000000000187805 */ /* 0x000fe4000001ff00 */
[----:B------:R-:W-:Y:S01]  /*0310*/  CS2R R40, SRZ ;  /* 0x0000000000287805 */ /* 0x000fe2000001ff00 */
[----:B0-----:R-:W-:Y:S01]  /*0320*/  ULEA UR5, UR4, UR6, 0x18 ;  /* 0x0000000604057291 */ /* 0x001fe2000f8ec03f */
[----:B------:R-:W-:Y:S01]  /*0330*/  CS2R R56, SRZ ;  /* 0x0000000000387805 */ /* 0x000fe2000001ff00 */
[----:B------:R-:W-:Y:S01]  /*0340*/  UIADD3 UR6, UR6, 0x1000, URZ ;  /* 0x0000100006067890 */ /* 0x000fe2000fffe03f */
[----:B------:R-:W-:-:S02]  /*0350*/  CS2R R26, SRZ ;  /* 0x00000000001a7805 */ /* 0x000fc4000001ff00 */
[----:B------:R-:W-:Y:S02]  /*0360*/  CS2R R38, SRZ ;  /* 0x0000000000267805 */ /* 0x000fe4000001ff00 */
[----:B------:R-:W-:Y:S01]  /*0370*/  CS2R R58, SRZ ;  /* 0x00000000003a7805 */ /* 0x000fe2000001ff00 */
[----:B------:R-:W-:Y:S01]  /*0380*/  ULEA UR4, UR4, UR6, 0x18 ;  /* 0x0000000604047291 */ /* 0x000fe2000f8ec03f */
[----:B------:R-:W-:Y:S02]  /*0390*/  LEA R82, R80, UR5, 0x4 ;  /* 0x0000000550527c11 */ /* 0x000fe4000f8e20ff */
[----:B------:R-:W-:Y:S02]  /*03a0*/  CS2R R28, SRZ ;  /* 0x00000000001c7805 */ /* 0x000fe4000001ff00 */
[----:B------:R-:W-:Y:S02]  /*03b0*/  CS2R R36, SRZ ;  /* 0x0000000000247805 */ /* 0x000fe4000001ff00 */
[----:B------:R-:W-:-:S02]  /*03c0*/  CS2R R60, SRZ ;  /* 0x00000000003c7805 */ /* 0x000fc4000001ff00 */
[----:B------:R-:W-:Y:S02]  /*03d0*/  CS2R R2, SRZ ;  /* 0x0000000000027805 */ /* 0x000fe4000001ff00 */
[----:B------:R-:W-:Y:S02]  /*03e0*/  LEA R80, R80, UR4, 0x4 ;  /* 0x0000000450507c11 */ /* 0x000fe4000f8e20ff */
[----:B------:R-:W-:Y:S02]  /*03f0*/  CS2R R30, SRZ ;  /* 0x00000000001e7805 */ /* 0x000fe4000001ff00 */
[----:B------:R-:W-:Y:S02]  /*0400*/  CS2R R34, SRZ ;  /* 0x0000000000227805 */ /* 0x000fe4000001ff00 */
[----:B------:R-:W-:Y:S01]  /*0410*/  CS2R R62, SRZ ;  /* 0x00000000003e7805 */ /* 0x000fe2000001ff00 */
[----:B------:R-:W-:Y:S01]  /*0420*/  IMAD.MOV.U32 R0, RZ, RZ, RZ ;  /* 0x000000ffff007224 */ /* 0x000fe200078e00ff */
[----:B------:R-:W-:Y:S01]  /*0430*/  CS2R R32, SRZ ;  /* 0x0000000000207805 */ /* 0x000fe2000001ff00 */
[----:B------:R-:W-:-:S02]  /*0440*/  IMAD.MOV.U32 R64, RZ, RZ, RZ ;  /* 0x000000ffff407224 */ /* 0x000fc400078e00ff */
[----:B------:R-:W-:Y:S01]  /*0450*/  IMAD.X R78, RZ, RZ, RZ, P0 ;  /* 0x000000ffff4e7224 */ /* 0x000fe200000e06ff */
[----:B---3--:R0:W-:Y:S04]  /*0460*/  STS.128 [R82], R8 ;  /* 0x0000000852007388 */ /* 0x0081e80000000c00 */
[----:B-----5:R1:W-:Y:S01]  /*0470*/  STS.128 [R80], R4 ;  /* 0x0000000450007388 */ /* 0x0203e20000000c00 */
[----:B0-----:R-:W-:Y:S02]  /*0480*/  CS2R R10, SRZ ;  /* 0x00000000000a7805 */ /* 0x001fe4000001ff00 */
[----:B------:R-:W-:Y:S02]  /*0490*/  CS2R R8, SRZ ;  /* 0x0000000000087805 */ /* 0x000fe4000001ff00 */
[----:B-1----:R-:W-:-:S02]  /*04a0*/  CS2R R6, SRZ ;  /* 0x0000000000067805 */ /* 0x002fc4000001ff00 */
[----:B------:R-:W-:Y:S01]  /*04b0*/  CS2R R4, SRZ ;  /* 0x0000000000047805 */ /* 0x000fe2000001ff00 */
[----:B------:R-:W-:Y:S06]  /*04c0*/  BAR.SYNC.DEFER_BLOCKING 0x0 ;  /* 0x0000000000007b1d */ /* 0x000fec0000010000 */
[----:B------:R-:W-:Y:S05]  /*04d0*/  @!P1 BRA `(.L_x_5) ;  /* 0x0000002800709947 */ /* 0x000fea0003800000 */
[----:B------:R-:W-:Y:S01]  /*04e0*/  VIADD R67, R67, 0x7 ;  /* 0x0000000743437836 */ /* 0x000fe20000000000 */
[----:B------:R-:W-:Y:S01]  /*04f0*/  LEA R74, R66, UR4, 0x2 ;  /* 0x00000004424a7c11 */ /* 0x000fe2000f8e10ff */
[----:B------:R-:W-:Y:S01]  /*0500*/  IMAD.MOV.U32 R15, RZ, RZ, RZ ;  /* 0x000000ffff0f7224 */ /* 0x000fe200078e00ff */
[----:B------:R-:W-:Y:S01]  /*0510*/  LEA R72, R65, UR5, 0x2 ;  /* 0x0000000541487c11 */ /* 0x000fe2000f8e10ff */
[----:B------:R-:W-:Y:S01]  /*0520*/  USHF.L.U32 UR8, UR8, 0x3, URZ ;  /* 0x0000000308087899 */ /* 0x000fe2000800063f */
[----:B------:R-:W-:Y:S01]  /*0530*/  SHF.R.S32.HI R84, RZ, 0x1f, R67 ;  /* 0x0000001fff547819 */ /* 0x000fe20000011443 */
[----:B------:R-:W-:Y:S01]  /*0540*/  USHF.L.U32 UR9, UR9, 0x3, URZ ;  /* 0x0000000309097899 */ /* 0x000fe2000800063f */
[----:B------:R-:W-:Y:S02]  /*0550*/  UMOV UR5, URZ ;  /* 0x0000003f00057c82 */ /* 0x000fe40008000000 */
[----:B------:R-:W-:-:S04]  /*0560*/  LEA.HI R84, R84, R67, RZ, 0x3 ;  /* 0x0000004354547211 */ /* 0x000fc800078f18ff */
[----:B------:R-:W-:-:S07]  /*0570*/  SHF.R.S32.HI R84, RZ, 0x3, R84 ;  /* 0x00000003ff547819 */ /* 0x000fce0000011454 */
.L_x_6:
[----:B------:R-:W-:Y:S01]  /*0580*/  LDS R65, [R72] ;  /* 0x0000000048417984 */ /* 0x000fe20000000800 */
[----:B------:R-:W-:Y:S03]  /*0590*/  UIADD3 UR4, UR5, 0x1, URZ ;  /* 0x0000000105047890 */ /* 0x000fe6000fffe03f */
[----:B0-----:R-:W0:Y:S03]  /*05a0*/  LDS R67, [R74] ;  /* 0x000000004a437984 */ /* 0x001e260000000800 */
[----:B------:R-:W-:Y:S01]  /*05b0*/  ISETP.LE.AND P2, PT, R84, UR4, PT ;  /* 0x0000000454007c0c */ /* 0x000fe2000bf43270 */
[----:B------:R-:W1:Y:S01]  /*05c0*/  LDS R66, [R72+0x40] ;  /* 0x0000400048427984 */ /* 0x000e620000000800 */
[----:B------:R-:W-:Y:S03]  /*05d0*/  MOV R86, UR4 ;  /* 0x0000000400567c02 */ /* 0x000fe60008000f00 */
[----:B------:R-:W2:Y:S04]  /*05e0*/  LDS R69, [R74+0x40] ;  /* 0x000040004a457984 */ /* 0x000ea80000000800 */
[----:B------:R-:W3:Y:S04]  /*05f0*/  LDS R71, [R74+0x80] ;  /* 0x000080004a477984 */ /* 0x000ee80000000800 */
[----:B------:R-:W4:Y:S01]  /*0600*/  LDS R73, [R74+0xc0] ;  /* 0x0000c0004a497984 */ /* 0x000f220000000800 */
[----:B------:R-:W-:Y:S01]  /*0610*/  @P2 IADD3 R86, RZ, UR5, RZ ;  /* 0x00000005ff562c10 */ /* 0x000fe2000fffe0ff */
[----:B------:R-:W-:Y:S02]  /*0620*/  UMOV UR5, UR4 ;  /* 0x0000000400057c82 */ /* 0x000fe40008000000 */
[----:B------:R-:W5:Y:S02]  /*0630*/  LDS R75, [R74+0x100] ;  /* 0x000100004a4b7984 */ /* 0x000f640000000800 */
[C---:B------:R-:W-:Y:S02]  /*0640*/  IMAD R95, R86.reuse, UR8, RZ ;  /* 0x00000008565f7c24 */ /* 0x040fe4000f8e02ff */
[----:B------:R-:W5:Y:S01]  /*0650*/  LDS R77, [R74+0x140] ;  /* 0x000140004a4d7984 */ /* 0x000f620000000800 */
[----:B------:R-:W-:Y:S02]  /*0660*/  IMAD R93, R86, UR9, RZ ;  /* 0x00000009565d7c24 */ /* 0x000fe4000f8e02ff */
[----:B------:R-:W-:Y:S01]  /*0670*/  LEA R92, P0, R95, R88, 0x2 ;  /* 0x000000585f5c7211 */ /* 0x000fe200078010ff */
[----:B------:R-:W5:Y:S02]  /*0680*/  LDS R79, [R74+0x180] ;  /* 0x000180004a4f7984 */ /* 0x000f640000000800 */
[C---:B------:R-:W-:Y:S02]  /*0690*/  LEA R96, P1, R93.reuse, R90, 0x2 ;  /* 0x0000005a5d607211 */ /* 0x040fe400078210ff */
[----:B------:R-:W5:Y:S02]  /*06a0*/  LDS R81, [R74+0x1c0] ;  /* 0x0001c0004a517984 */ /* 0x000f640000000800 */
[----:B------:R-:W-:Y:S02]  /*06b0*/  LEA.HI.X.SX32 R97, R93, R91, 0x2, P1 ;  /* 0x0000005b5d617211 */ /* 0x000fe400008f16ff */
[----:B------:R-:W5:Y:S01]  /*06c0*/  LDS R83, [R72+0x80] ;  /* 0x0000800048537984 */ /* 0x000f620000000800 */
[----:B------:R-:W-:Y:S03]  /*06d0*/  LEA.HI.X.SX32 R93, R95, R89, 0x2, P0 ;  /* 0x000000595f5d7211 */ /* 0x000fe600000f16ff */
[----:B------:R-:W5:Y:S04]  /*06e0*/  LDS R68, [R72+0xc0] ;  /* 0x0000c00048447984 */ /* 0x000f680000000800 */
[----:B------:R-:W5:Y:S04]  /*06f0*/  LDG.E.128 R96, desc[UR10][R96.64] ;  /* 0x0000000a60607981 */ /* 0x000f68000c1e1d00 */
[----:B------:R-:W-:Y:S04]  /*0700*/  LDS R70, [R72+0x140] ;  /* 0x0001400048467984 */ /* 0x000fe80000000800 */
[----:B------:R-:W5:Y:S04]  /*0710*/  LDG.E.128 R92, desc[UR10][R92.64] ;  /* 0x0000000a5c5c7981 */ /* 0x000f68000c1e1d00 */
[----:B------:R-:W-:Y:S01]  /*0720*/  LDS R85, [R74+0x200] ;  /* 0x000200004a557984 */ /* 0x000fe20000000800 */
[CC--:B0-----:R-:W-:Y:S01]  /*0730*/  FFMA R64, R65.reuse, R67.reuse, R64 ;  /* 0x0000004341407223 */ /* 0x0c1fe20000000040 */
[C---:B-1----:R-:W-:Y:S01]  /*0740*/  FFMA R63, R66.reuse, R67, R63 ;  /* 0x00000043423f7223 */ /* 0x042fe2000000003f */
[CC--:B--2---:R-:W-:Y:S01]  /*0750*/  FFMA R62, R65.reuse, R69.reuse, R62 ;  /* 0x00000045413e7223 */ /* 0x0c4fe2000000003e */
[C---:B------:R-:W-:Y:S01]  /*0760*/  FFMA R61, R66.reuse, R69, R61 ;  /* 0x00000045423d7223 */ /* 0x040fe2000000003d */
[CC--:B---3--:R-:W-:Y:S01]  /*0770*/  FFMA R60, R65.reuse, R71.reuse, R60 ;  /* 0x00000047413c7223 */ /* 0x0c8fe2000000003c */
[C---:B------:R-:W-:Y:S01]  /*0780*/  FFMA R59, R66.reuse, R71, R59 ;  /* 0x00000047423b7223 */ /* 0x040fe2000000003b */
[CC--:B----4-:R-:W-:Y:S01]  /*0790*/  FFMA R58, R65.reuse, R73.reuse, R58 ;  /* 0x00000049413a7223 */ /* 0x0d0fe2000000003a */
[C---:B------:R-:W-:Y:S01]  /*07a0*/  FFMA R57, R66.reuse, R73, R57 ;  /* 0x0000004942397223 */ /* 0x040fe20000000039 */
[CC--:B-----5:R-:W-:Y:S01]  /*07b0*/  FFMA R56, R65.reuse, R75.reuse, R56 ;  /* 0x0000004b41387223 */ /* 0x0e0fe20000000038 */
[C---:B------:R-:W-:Y:S01]  /*07c0*/  FFMA R55, R66.reuse, R75, R55 ;  /* 0x0000004b42377223 */ /* 0x040fe20000000037 */
[CC--:B------:R-:W-:Y:S01]  /*07d0*/  FFMA R54, R65.reuse, R77.reuse, R54 ;  /* 0x0000004d41367223 */ /* 0x0c0fe20000000036 */
[C---:B------:R-:W-:Y:S01]  /*07e0*/  FFMA R53, R66.reuse, R77, R53 ;  /* 0x0000004d42357223 */ /* 0x040fe20000000035 */
[CC--:B------:R-:W-:Y:S01]  /*07f0*/  FFMA R52, R65.reuse, R79.reuse, R52 ;  /* 0x0000004f41347223 */ /* 0x0c0fe20000000034 */
[C---:B------:R-:W-:Y:S01]  /*0800*/  FFMA R51, R66.reuse, R79, R51 ;  /* 0x0000004f42337223 */ /* 0x040fe20000000033 */
[-C--:B------:R-:W-:Y:S01]  /*0810*/  FFMA R50, R65, R81.reuse, R50 ;  /* 0x0000005141327223 */ /* 0x080fe20000000032 */
[-C--:B------:R-:W-:Y:S01]  /*0820*/  FFMA R49, R66, R81.reuse, R49 ;  /* 0x0000005142317223 */ /* 0x080fe20000000031 */
[----:B------:R-:W0:Y:S01]  /*0830*/  LDS R65, [R72+0x100] ;  /* 0x0001000048417984 */ /* 0x000e220000000800 */
[CC--:B------:R-:W-:Y:S03]  /*0840*/  FFMA R48, R83.reuse, R81.reuse, R48 ;  /* 0x0000005153307223 */ /* 0x0c0fe60000000030 */
[----:B------:R-:W-:Y:S01]  /*0850*/  LDS R66, [R72+0x1c0] ;  /* 0x0001c00048427984 */ /* 0x000fe20000000800 */
[C---:B------:R-:W-:Y:S01]  /*0860*/  FFMA R47, R68.reuse, R81, R47 ;  /* 0x00000051442f7223 */ /* 0x040fe2000000002f */
[CC--:B------:R-:W-:Y:S01]  /*0870*/  FFMA R46, R83.reuse, R79.reuse, R46 ;  /* 0x0000004f532e7223 */ /* 0x0c0fe2000000002e */
        /* <DEDUP_REMOVED lines=11> */
[-C--:B------:R-:W-:Y:S01]  /*0930*/  FFMA R34, R83, R67.reuse, R34 ;  /* 0x0000004353227223 */ /* 0x080fe20000000022 */
[-C--:B------:R-:W-:Y:S01]  /*0940*/  FFMA R33, R68, R67.reuse, R33 ;  /* 0x0000004344217223 */ /* 0x080fe20000000021 */
[----:B------:R-:W1:Y:S04]  /*0950*/  LDS R83, [R72+0x180] ;  /* 0x0001800048537984 */ /* 0x000e680000000800 */
[----:B------:R-:W-:Y:S01]  /*0960*/  LDS R68, [R72+0x240] ;  /* 0x0002400048447984 */ /* 0x000fe20000000800 */
[CC--:B0-----:R-:W-:Y:S01]  /*0970*/  FFMA R32, R65.reuse, R67.reuse, R32 ;  /* 0x0000004341207223 */ /* 0x0c1fe20000000020 */
        /* <DEDUP_REMOVED lines=15> */
[----:B------:R-:W0:Y:S04]  /*0a70*/  LDS R65, [R72+0x200] ;  /* 0x0002000048417984 */ /* 0x000e280000000800 */
[----:B------:R-:W-:Y:S01]  /*0a80*/  LDS R70, [R72+0x340] ;  /* 0x0003400048467984 */ /* 0x000fe20000000800 */
[CC--:B-1----:R-:W-:Y:S01]  /*0a90*/  FFMA R16, R83.reuse, R81.reuse, R16 ;  /* 0x0000005153107223 */ /* 0x0c2fe20000000010 */
[C---:B------:R-:W-:Y:S01]  /*0aa0*/  FFMA R15, R66.reuse, R81, R15 ;  /* 0x00000051420f7223 */ /* 0x040fe2000000000f */
[CC--:B------:R-:W-:Y:S01]  /*0ab0*/  FFMA R14, R83.reuse, R79.reuse, R14 ;  /* 0x0000004f530e7223 */ /* 0x0c0fe2000000000e */
[----:B------:R-:W-:Y:S01]  /*0ac0*/  LDS R81, [R74+0x380] ;  /* 0x000380004a517984 */ /* 0x000fe20000000800 */
[C---:B------:R-:W-:Y:S01]  /*0ad0*/  FFMA R13, R66.reuse, R79, R13 ;  /* 0x0000004f420d7223 */ /* 0x040fe2000000000d */
[CC--:B------:R-:W-:Y:S01]  /*0ae0*/  FFMA R12, R83.reuse, R77.reuse, R12 ;  /* 0x0000004d530c7223 */ /* 0x0c0fe2000000000c */
[C---:B------:R-:W-:Y:S01]  /*0af0*/  FFMA R11, R66.reuse, R77, R11 ;  /* 0x0000004d420b7223 */ /* 0x040fe2000000000b */
[----:B------:R-:W-:Y:S01]  /*0b00*/  LDS R79, [R74+0x300] ;  /* 0x000300004a4f7984 */ /* 0x000fe20000000800 */
[CC--:B------:R-:W-:Y:S01]  /*0b10*/  FFMA R10, R83.reuse, R75.reuse, R10 ;  /* 0x0000004b530a7223 */ /* 0x0c0fe2000000000a */
[C---:B------:R-:W-:Y:S01]  /*0b20*/  FFMA R9, R66.reuse, R75, R9 ;  /* 0x0000004b42097223 */ /* 0x040fe20000000009 */
[CC--:B------:R-:W-:Y:S01]  /*0b30*/  FFMA R8, R83.reuse, R73.reuse, R8 ;  /* 0x0000004953087223 */ /* 0x0c0fe20000000008 */
[----:B------:R-:W1:Y:S01]  /*0b40*/  LDS R75, [R74+0x240] ;  /* 0x000240004a4b7984 */ /* 0x000e620000000800 */
[C---:B------:R-:W-:Y:S01]  /*0b50*/  FFMA R7, R66.reuse, R73, R7 ;  /* 0x0000004942077223 */ /* 0x040fe20000000007 */
[CC--:B------:R-:W-:Y:S01]  /*0b60*/  FFMA R6, R83.reuse, R71.reuse, R6 ;  /* 0x0000004753067223 */ /* 0x0c0fe20000000006 */
[C---:B------:R-:W-:Y:S01]  /*0b70*/  FFMA R5, R66.reuse, R71, R5 ;  /* 0x0000004742057223 */ /* 0x040fe20000000005 */
[----:B------:R-:W2:Y:S01]  /*0b80*/  LDS R77, [R74+0x280] ;  /* 0x000280004a4d7984 */ /* 0x000ea20000000800 */
[CC--:B------:R-:W-:Y:S01]  /*0b90*/  FFMA R4, R83.reuse, R69.reuse, R4 ;  /* 0x0000004553047223 */ /* 0x0c0fe20000000004 */
[C---:B------:R-:W-:Y:S01]  /*0ba0*/  FFMA R3, R66.reuse, R69, R3 ;  /* 0x0000004542037223 */ /* 0x040fe20000000003 */
[-C--:B------:R-:W-:Y:S01]  /*0bb0*/  FFMA R2, R83, R67.reuse, R2 ;  /* 0x0000004353027223 */ /* 0x080fe20000000002 */
[----:B------:R-:W3:Y:S01]  /*0bc0*/  LDS R73, [R74+0x2c0] ;  /* 0x0002c0004a497984 */ /* 0x000ee20000000800 */
[----:B------:R-:W-:Y:S03]  /*0bd0*/  FFMA R0, R66, R67, R0 ;  /* 0x0000004342007223 */ /* 0x000fe60000000000 */
[----:B------:R-:W4:Y:S04]  /*0be0*/  LDS R71, [R74+0x340] ;  /* 0x000340004a477984 */ /* 0x000f280000000800 */
[----:B------:R-:W5:Y:S04]  /*0bf0*/  LDS R69, [R74+0x3c0] ;  /* 0x0003c0004a457984 */ /* 0x000f680000000800 */
[----:B------:R-:W5:Y:S04]  /*0c00*/  LDS R67, [R72+0x280] ;  /* 0x0002800048437984 */ /* 0x000f680000000800 */
[----:B------:R-:W5:Y:S01]  /*0c10*/  LDS R66, [R72+0x2c0] ;  /* 0x0002c00048427984 */ /* 0x000f620000000800 */
[CC--:B0-----:R-:W-:Y:S01]  /*0c20*/  FFMA R64, R65.reuse, R85.reuse, R64 ;  /* 0x0000005541407223 */ /* 0x0c1fe20000000040 */
[C---:B------:R-:W-:Y:S02]  /*0c30*/  FFMA R63, R68.reuse, R85, R63 ;  /* 0x00000055443f7223 */ /* 0x040fe4000000003f */
[----:B------:R-:W-:Y:S01]  /*0c40*/  LDS R83, [R74+0x400] ;  /* 0x000400004a537984 */ /* 0x000fe20000000800 */
[CC--:B-1----:R-:W-:Y:S01]  /*0c50*/  FFMA R62, R65.reuse, R75.reuse, R62 ;  /* 0x0000004b413e7223 */ /* 0x0c2fe2000000003e */
[C---:B------:R-:W-:Y:S01]  /*0c60*/  FFMA R61, R68.reuse, R75, R61 ;  /* 0x0000004b443d7223 */ /* 0x040fe2000000003d */
[CC--:B--2---:R-:W-:Y:S01]  /*0c70*/  FFMA R60, R65.reuse, R77.reuse, R60 ;  /* 0x0000004d413c7223 */ /* 0x0c4fe2000000003c */
[C---:B------:R-:W-:Y:S01]  /*0c80*/  FFMA R59, R68.reuse, R77, R59 ;  /* 0x0000004d443b7223 */ /* 0x040fe2000000003b */
[CC--:B---3--:R-:W-:Y:S01]  /*0c90*/  FFMA R58, R65.reuse, R73.reuse, R58 ;  /* 0x00000049413a7223 */ /* 0x0c8fe2000000003a */
[C---:B------:R-:W-:Y:S01]  /*0ca0*/  FFMA R57, R68.reuse, R73, R57 ;  /* 0x0000004944397223 */ /* 0x040fe20000000039 */
[CC--:B------:R-:W-:Y:S01]  /*0cb0*/  FFMA R56, R65.reuse, R79.reuse, R56 ;  /* 0x0000004f41387223 */ /* 0x0c0fe20000000038 */
[C---:B------:R-:W-:Y:S01]  /*0cc0*/  FFMA R55, R68.reuse, R79, R55 ;  /* 0x0000004f44377223 */ /* 0x040fe20000000037 */
[CC--:B----4-:R-:W-:Y:S01]  /*0cd0*/  FFMA R54, R65.reuse, R71.reuse, R54 ;  /* 0x0000004741367223 */ /* 0x0d0fe20000000036 */
[C---:B------:R-:W-:Y:S01]  /*0ce0*/  FFMA R53, R68.reuse, R71, R53 ;  /* 0x0000004744357223 */ /* 0x040fe20000000035 */
[CC--:B------:R-:W-:Y:S01]  /*0cf0*/  FFMA R52, R65.reuse, R81.reuse, R52 ;  /* 0x0000005141347223 */ /* 0x0c0fe20000000034 */
[C---:B------:R-:W-:Y:S01]  /*0d00*/  FFMA R51, R68.reuse, R81, R51 ;  /* 0x0000005144337223 */ /* 0x040fe20000000033 */
[-C--:B-----5:R-:W-:Y:S01]  /*0d10*/  FFMA R50, R65, R69.reuse, R50 ;  /* 0x0000004541327223 */ /* 0x0a0fe20000000032 */
        /* <DEDUP_REMOVED lines=42> */
[----:B------:R-:W1:Y:S01]  /*0fc0*/  LDS R69, [R74+0x440] ;  /* 0x000440004a457984 */ /* 0x000e620000000800 */
[C---:B------:R-:W-:Y:S01]  /*0fd0*/  FFMA R13, R68.reuse, R81, R13 ;  /* 0x00000051440d7223 */ /* 0x040fe2000000000d */
[CC--:B------:R-:W-:Y:S01]  /*0fe0*/  FFMA R12, R67.reuse, R71.reuse, R12 ;  /* 0x00000047430c7223 */ /* 0x0c0fe2000000000c */
[C---:B------:R-:W-:Y:S01]  /*0ff0*/  FFMA R11, R68.reuse, R71, R11 ;  /* 0x00000047440b7223 */ /* 0x040fe2000000000b */
[----:B------:R-:W-:Y:S01]  /*1000*/  LDS R81, [R74+0x580] ;  /* 0x000580004a517984 */ /* 0x000fe20000000800 */
[CC--:B------:R-:W-:Y:S01]  /*1010*/  FFMA R10, R67.reuse, R79.reuse, R10 ;  /* 0x0000004f430a7223 */ /* 0x0c0fe2000000000a */
[C---:B------:R-:W-:Y:S01]  /*1020*/  FFMA R9, R68.reuse, R79, R9 ;  /* 0x0000004f44097223 */ /* 0x040fe20000000009 */
[CC--:B------:R-:W-:Y:S01]  /*1030*/  FFMA R8, R67.reuse, R73.reuse, R8 ;  /* 0x0000004943087223 */ /* 0x0c0fe20000000008 */
[----:B------:R-:W2:Y:S01]  /*1040*/  LDS R71, [R74+0x480] ;  /* 0x000480004a477984 */ /* 0x000ea20000000800 */
[C---:B------:R-:W-:Y:S01]  /*1050*/  FFMA R7, R68.reuse, R73, R7 ;  /* 0x0000004944077223 */ /* 0x040fe20000000007 */
[CC--:B------:R-:W-:Y:S01]  /*1060*/  FFMA R6, R67.reuse, R77.reuse, R6 ;  /* 0x0000004d43067223 */ /* 0x0c0fe20000000006 */
[C---:B------:R-:W-:Y:S01]  /*1070*/  FFMA R5, R68.reuse, R77, R5 ;  /* 0x0000004d44057223 */ /* 0x040fe20000000005 */
[----:B------:R-:W3:Y:S01]  /*1080*/  LDS R73, [R74+0x4c0] ;  /* 0x0004c0004a497984 */ /* 0x000ee20000000800 */
[CC--:B------:R-:W-:Y:S01]  /*1090*/  FFMA R4, R67.reuse, R75.reuse, R4 ;  /* 0x0000004b43047223 */ /* 0x0c0fe20000000004 */
[C---:B------:R-:W-:Y:S01]  /*10a0*/  FFMA R3, R68.reuse, R75, R3 ;  /* 0x0000004b44037223 */ /* 0x040fe20000000003 */
[-C--:B------:R-:W-:Y:S01]  /*10b0*/  FFMA R2, R67, R85.reuse, R2 ;  /* 0x0000005543027223 */ /* 0x080fe20000000002 */
[----:B------:R-:W4:Y:S01]  /*10c0*/  LDS R79, [R74+0x500] ;  /* 0x000500004a4f7984 */ /* 0x000f220000000800 */
[----:B------:R-:W-:Y:S03]  /*10d0*/  FFMA R0, R68, R85, R0 ;  /* 0x0000005544007223 */ /* 0x000fe60000000000 */
[----:B------:R-:W5:Y:S04]  /*10e0*/  LDS R77, [R74+0x540] ;  /* 0x000540004a4d7984 */ /* 0x000f680000000800 */
        /* <DEDUP_REMOVED lines=404> */
[C---:B------:R-:W-:Y:S01]  /*2a30*/  FFMA R63, R68.reuse, R85, R63 ;  /* 0x00000055443f7223 */ /* 0x040fe2000000003f */
        /* <DEDUP_REMOVED lines=32> */
[----:B------:R-:W1:Y:S01]  /*2c40*/  LDS R67, [R72+0xf80] ;  /* 0x000f800048437984 */ /* 0x000e620000000800 */
[----:B------:R-:W-:Y:S01]  /*2c50*/  BAR.SYNC.DEFER_BLOCKING 0x0 ;  /* 0x0000000000007b1d */ /* 0x000fe20000010000 */
        /* <DEDUP_REMOVED lines=9> */
[----:B------:R0:W-:Y:S01]  /*2cf0*/  STS.128 [R82], R96 ;  /* 0x0000006052007388 */ /* 0x0001e20000000c00 */
[C---:B------:R-:W-:Y:S01]  /*2d00*/  FFMA R23, R70.reuse, R79, R23 ;  /* 0x0000004f46177223 */ /* 0x040fe20000000017 */
[CC--:B------:R-:W-:Y:S01]  /*2d10*/  FFMA R22, R65.reuse, R71.reuse, R22 ;  /* 0x0000004741167223 */ /* 0x0c0fe20000000016 */
[C---:B------:R-:W-:Y:S01]  /*2d20*/  FFMA R21, R70.reuse, R71, R21 ;  /* 0x0000004746157223 */ /* 0x040fe20000000015 */
[----:B------:R0:W-:Y:S01]  /*2d30*/  STS.128 [R80], R92 ;  /* 0x0000005c50007388 */ /* 0x0001e20000000c00 */
[CC--:B------:R-:W-:Y:S01]  /*2d40*/  FFMA R20, R65.reuse, R81.reuse, R20 ;  /* 0x0000005141147223 */ /* 0x0c0fe20000000014 */
[C---:B------:R-:W-:Y:S01]  /*2d50*/  FFMA R19, R70.reuse, R81, R19 ;  /* 0x0000005146137223 */ /* 0x040fe20000000013 */
[-C--:B------:R-:W-:Y:S01]  /*2d60*/  FFMA R18, R65, R69.reuse, R18 ;  /* 0x0000004541127223 */ /* 0x080fe20000000012 */
[----:B------:R-:W-:Y:S01]  /*2d70*/  BAR.SYNC.DEFER_BLOCKING 0x0 ;  /* 0x0000000000007b1d */ /* 0x000fe20000010000 */
[-C--:B------:R-:W-:Y:S01]  /*2d80*/  FFMA R17, R70, R69.reuse, R17 ;  /* 0x0000004546117223 */ /* 0x080fe20000000011 */
[CC--:B-1----:R-:W-:Y:S01]  /*2d90*/  FFMA R16, R67.reuse, R69.reuse, R16 ;  /* 0x0000004543107223 */ /* 0x0c2fe20000000010 */
        /* <DEDUP_REMOVED lines=14> */
[----:B------:R-:W-:Y:S01]  /*2e80*/  FFMA R0, R68, R85, R0 ;  /* 0x0000005544007223 */ /* 0x000fe20000000000 */
[----:B------:R-:W-:Y:S05]  /*2e90*/  @!P2 BRA `(.L_x_6) ;  /* 0xffffffd400b8a947 */ /* 0x000fea000383ffff */
.L_x_5:
[----:B------:R-:W-:Y:S01]  /*2ea0*/  ULDC.64 UR6, c[0x0][0x250] ;  /* 0x0000940000067ab9 */ /* 0x000fe20000000a00 */
[----:B------:R-:W-:Y:S01]  /*2eb0*/  ULDC.64 UR4, c[0x0][0x240] ;  /* 0x0000900000047ab9 */ /* 0x000fe20000000a00 */
[----:B------:R-:W-:Y:S01]  /*2ec0*/  FSETP.NEU.AND P1, PT, RZ, UR7, PT ;  /* 0x00000007ff007c0b */ /* 0x000fe2000bf2d000 */
[----:B------:R-:W-:Y:S01]  /*2ed0*/  FMUL R69, R64, UR6 ;  /* 0x0000000640457c20 */ /* 0x000fe20008400000 */
[----:B------:R-:W-:Y:S01]  /*2ee0*/  LEA R66, P0, R87, UR4, 0x2 ;  /* 0x0000000457427c11 */ /* 0x000fe2000f8010ff */
[----:B------:R-:W-:-:S03]  /*2ef0*/  IMAD.SHL.U32 R65, R76, 0x10, RZ ;  /* 0x000000104c417824 */ /* 0x000fc600078e00ff */
[----:B------:R-:W-:-:S07]  /*2f00*/  LEA.HI.X R67, R87, UR5, R78, 0x2, P0 ;  /* 0x0000000557437c11 */ /* 0x000fce00080f144e */
[----:B------:R-:W-:Y:S05]  /*2f10*/  @P1 BRA `(.L_x_7) ;  /* 0x00000008001c1947 */ /* 0x000fea0003800000 */
[----:B------:R1:W-:Y:S01]  /*2f20*/  STG.E desc[UR10][R66.64], R69 ;  /* 0x0000004542007986 */ /* 0x0003e2000c10190a */
[----:B------:R-:W-:Y:S01]  /*2f30*/  FMUL R33, R33, UR6 ;  /* 0x0000000621217c20 */ /* 0x000fe20008400000 */
[----:B------:R-:W-:Y:S01]  /*2f40*/  FMUL R63, R63, UR6 ;  /* 0x000000063f3f7c20 */ /* 0x000fe20008400000 */
[----:B------:R-:W-:Y:S01]  /*2f50*/  FMUL R71, R34, UR6 ;  /* 0x0000000622477c20 */ /* 0x000fe20008400000 */
[----:B------:R-:W-:Y:S01]  /*2f60*/  FMUL R73, R32, UR6 ;  /* 0x0000000620497c20 */ /* 0x000fe20008400000 */
        /* <DEDUP_REMOVED lines=20> */
[----:B------:R-:W-:Y:S01]  /*30b0*/  FMUL R57, R57, UR6 ;  /* 0x0000000639397c20 */ /* 0x000fe20008400000 */
[----:B------:R-:W-:Y:S01]  /*30c0*/  FMUL R39, R39, UR6 ;  /* 0x0000000627277c20 */ /* 0x000fe20008400000 */
[----:B-1----:R-:W-:Y:S01]  /*30d0*/  IMAD.WIDE R68, R65, 0x4, R66 ;  /* 0x0000000441447825 */ /* 0x002fe200078e0242 */
[----:B------:R-:W-:Y:S03]  /*30e0*/  STG.E desc[UR10][R66.64+0x180], R75 ;  /* 0x0001804b42007986 */ /* 0x000fe6000c10190a */
[----:B------:R-:W-:Y:S01]  /*30f0*/  FMUL R25, R25, UR6 ;  /* 0x0000000619197c20 */ /* 0x000fe20008400000 */
[----:B------:R-:W-:Y:S01]  /*3100*/  FMUL R56, R56, UR6 ;  /* 0x0000000638387c20 */ /* 0x000fe20008400000 */
[----:B------:R-:W-:Y:S01]  /*3110*/  FMUL R55, R55, UR6 ;  /* 0x0000000637377c20 */ /* 0x000fe20008400000 */
[----:B------:R1:W-:Y:S01]  /*3120*/  STG.E desc[UR10][R66.64+0x1c0], R77 ;  /* 0x0001c04d42007986 */ /* 0x0003e2000c10190a */
[----:B------:R-:W-:Y:S01]  /*3130*/  FMUL R41, R41, UR6 ;  /* 0x0000000629297c20 */ /* 0x000fe20008400000 */
[----:B------:R-:W-:Y:S01]  /*3140*/  FMUL R23, R23, UR6 ;  /* 0x0000000617177c20 */ /* 0x000fe20008400000 */
[----:B--2---:R-:W-:Y:S01]  /*3150*/  FMUL R33, R30, UR6 ;  /* 0x000000061e217c20 */ /* 0x004fe20008400000 */
[----:B------:R2:W-:Y:S01]  /*3160*/  STG.E desc[UR10][R68.64+0x1c0], R3 ;  /* 0x0001c00344007986 */ /* 0x0005e2000c10190a */
[----:B------:R-:W-:Y:S01]  /*3170*/  FMUL R9, R9, UR6 ;  /* 0x0000000609097c20 */ /* 0x000fe20008400000 */
[----:B------:R-:W-:Y:S01]  /*3180*/  FMUL R54, R54, UR6 ;  /* 0x0000000636367c20 */ /* 0x000fe20008400000 */
[----:B---3--:R-:W-:Y:S01]  /*3190*/  FMUL R63, R36, UR6 ;  /* 0x00000006243f7c20 */ /* 0x008fe20008400000 */
        /* <DEDUP_REMOVED lines=11> */
[----:B----4-:R-:W-:Y:S01]  /*3250*/  FMUL R31, R4, UR6 ;  /* 0x00000006041f7c20 */ /* 0x010fe20008400000 */
[----:B------:R4:W-:Y:S01]  /*3260*/  STG.E desc[UR10][R68.64+0x40], R61 ;  /* 0x0000403d44007986 */ /* 0x0009e2000c10190a */
[----:B------:R-:W-:Y:S01]  /*3270*/  FMUL R13, R13, UR6 ;  /* 0x000000060d0d7c20 */ /* 0x000fe20008400000 */
[----:B------:R-:W-:Y:S01]  /*3280*/  FMUL R50, R50, UR6 ;  /* 0x0000000632327c20 */ /* 0x000fe20008400000 */
[----:B------:R-:W-:Y:S01]  /*3290*/  FMUL R49, R49, UR6 ;  /* 0x0000000631317c20 */ /* 0x000fe20008400000 */
[----:B------:R-:W-:Y:S01]  /*32a0*/  STG.E desc[UR10][R68.64+0x80], R63 ;  /* 0x0000803f44007986 */ /* 0x000fe2000c10190a */
[----:B------:R-:W-:Y:S01]  /*32b0*/  FMUL R48, R48, UR6 ;  /* 0x0000000630307c20 */ /* 0x000fe20008400000 */
[----:B------:R-:W-:Y:S01]  /*32c0*/  FMUL R47, R47, UR6 ;  /* 0x000000062f2f7c20 */ /* 0x000fe20008400000 */
[----:B-1----:R-:W-:Y:S01]  /*32d0*/  IMAD.WIDE R66, R65, 0x4, R68 ;  /* 0x0000000441427825 */ /* 0x002fe200078e0244 */
[----:B------:R-:W-:Y:S03]  /*32e0*/  STG.E desc[UR10][R68.64+0xc0], R35 ;  /* 0x0000c02344007986 */ /* 0x000fe6000c10190a */
[----:B------:R-:W-:Y:S01]  /*32f0*/  FMUL R17, R17, UR6 ;  /* 0x0000000611117c20 */ /* 0x000fe20008400000 */
[----:B------:R-:W-:Y:S01]  /*3300*/  FMUL R15, R15, UR6 ;  /* 0x000000060f0f7c20 */ /* 0x000fe20008400000 */
[----:B--2---:R-:W-:Y:S01]  /*3310*/  FMUL R3, R6, UR6 ;  /* 0x0000000606037c20 */ /* 0x004fe20008400000 */
[----:B------:R1:W-:Y:S01]  /*3320*/  STG.E desc[UR10][R68.64+0x180], R31 ;  /* 0x0001801f44007986 */ /* 0x0003e2000c10190a */
[----:B---3--:R-:W-:-:S03]  /*3330*/  FMUL R33, R28, UR6 ;  /* 0x000000061c217c20 */ /* 0x008fc60008400000 */
[----:B------:R2:W-:Y:S01]  /*3340*/  STG.E desc[UR10][R66.64+0x180], R3 ;  /* 0x0001800342007986 */ /* 0x0005e2000c10190a */
[----:B-----5:R-:W-:-:S03]  /*3350*/  IMAD.WIDE R28, R65, 0x4, R66 ;  /* 0x00000004411c7825 */ /* 0x020fc600078e0242 */
[----:B------:R3:W-:Y:S04]  /*3360*/  STG.E desc[UR10][R66.64+0x1c0], R5 ;  /* 0x0001c00542007986 */ /* 0x0007e8000c10190a */
[----:B------:R-:W-:Y:S01]  /*3370*/  STG.E desc[UR10][R66.64], R60 ;  /* 0x0000003c42007986 */ /* 0x000fe2000c10190a */
[----:B----4-:R-:W-:-:S03]  /*3380*/  FMUL R61, R38, UR6 ;  /* 0x00000006263d7c20 */ /* 0x010fc60008400000 */
[----:B------:R-:W-:Y:S04]  /*3390*/  STG.E desc[UR10][R66.64+0x40], R59 ;  /* 0x0000403b42007986 */ /* 0x000fe8000c10190a */
[----:B------:R-:W-:Y:S04]  /*33a0*/  STG.E desc[UR10][R66.64+0x80], R61 ;  /* 0x0000803d42007986 */ /* 0x000fe8000c10190a */
[----:B------:R-:W-:Y:S01]  /*33b0*/  STG.E desc[UR10][R66.64+0xc0], R37 ;  /* 0x0000c02542007986 */ /* 0x000fe2000c10190a */
[----:B-1----:R-:W-:-:S03]  /*33c0*/  FMUL R31, R40, UR6 ;  /* 0x00000006281f7c20 */ /* 0x002fc60008400000 */
[----:B------:R1:W-:Y:S01]  /*33d0*/  STG.E desc[UR10][R66.64+0x100], R33 ;  /* 0x0001002142007986 */ /* 0x0003e2000c10190a */
[----:B--2---:R-:W-:-:S03]  /*33e0*/  FMUL R3, R8, UR6 ;  /* 0x0000000608037c20 */ /* 0x004fc60008400000 */
[----:B------:R2:W-:Y:S01]  /*33f0*/  STG.E desc[UR10][R66.64+0x140], R27 ;  /* 0x0001401b42007986 */ /* 0x0005e2000c10190a */
[----:B---3--:R-:W-:-:S03]  /*3400*/  IMAD.WIDE R4, R65, 0x4, R28 ;  /* 0x0000000441047825 */ /* 0x008fc600078e021c */
[----:B------:R3:W-:Y:S04]  /*3410*/  STG.E desc[UR10][R28.64+0x180], R3 ;  /* 0x000180031c007986 */ /* 0x0007e8000c10190a */
[----:B------:R4:W-:Y:S04]  /*3420*/  STG.E desc[UR10][R28.64+0x80], R31 ;  /* 0x0000801f1c007986 */ /* 0x0009e8000c10190a */
[----:B------:R5:W-:Y:S04]  /*3430*/  STG.E desc[UR10][R28.64+0x1c0], R7 ;  /* 0x0001c0071c007986 */ /* 0x000be8000c10190a */
[----:B------:R-:W-:Y:S04]  /*3440*/  STG.E desc[UR10][R28.64], R58 ;  /* 0x0000003a1c007986 */ /* 0x000fe8000c10190a */
[----:B------:R-:W-:Y:S01]  /*3450*/  STG.E desc[UR10][R28.64+0x40], R57 ;  /* 0x000040391c007986 */ /* 0x000fe2000c10190a */
[----:B-1----:R-:W-:-:S03]  /*3460*/  FMUL R33, R26, UR6 ;  /* 0x000000061a217c20 */ /* 0x002fc60008400000 */
[----:B------:R-:W-:Y:S01]  /*3470*/  STG.E desc[UR10][R28.64+0xc0], R39 ;  /* 0x0000c0271c007986 */ /* 0x000fe2000c10190a */
[----:B--2---:R-:W-:-:S03]  /*3480*/  FMUL R27, R42, UR6 ;  /* 0x000000062a1b7c20 */ /* 0x004fc60008400000 */
[----:B------:R-:W-:Y:S01]  /*3490*/  STG.E desc[UR10][R28.64+0x100], R33 ;  /* 0x000100211c007986 */ /* 0x000fe2000c10190a */
[----:B---3--:R-:W-:-:S03]  /*34a0*/  FMUL R3, R10, UR6 ;  /* 0x000000060a037c20 */ /* 0x008fc60008400000 */
[----:B------:R1:W-:Y:S01]  /*34b0*/  STG.E desc[UR10][R28.64+0x140], R25 ;  /* 0x000140191c007986 */ /* 0x0003e2000c10190a */
[----:B----4-:R-:W-:-:S03]  /*34c0*/  FMUL R31, R24, UR6 ;  /* 0x00000006181f7c20 */ /* 0x010fc60008400000 */
[----:B------:R2:W-:Y:S01]  /*34d0*/  STG.E desc[UR10][R4.64+0x80], R27 ;  /* 0x0000801b04007986 */ /* 0x0005e2000c10190a */
[----:B-----5:R-:W-:-:S03]  /*34e0*/  IMAD.WIDE R6, R65, 0x4, R4 ;  /* 0x0000000441067825 */ /* 0x020fc600078e0204 */
[----:B------:R3:W-:Y:S04]  /*34f0*/  STG.E desc[UR10][R4.64+0x180], R3 ;  /* 0x0001800304007986 */ /* 0x0007e8000c10190a */
[----:B------:R-:W-:Y:S04]  /*3500*/  STG.E desc[UR10][R4.64], R56 ;  /* 0x0000003804007986 */ /* 0x000fe8000c10190a */
[----:B------:R-:W-:Y:S04]  /*3510*/  STG.E desc[UR10][R4.64+0x40], R55 ;  /* 0x0000403704007986 */ /* 0x000fe8000c10190a */
[----:B------:R-:W-:Y:S04]  /*3520*/  STG.E desc[UR10][R4.64+0xc0], R41 ;  /* 0x0000c02904007986 */ /* 0x000fe8000c10190a */
[----:B------:R-:W-:Y:S01]  /*3530*/  STG.E desc[UR10][R4.64+0x100], R31 ;  /* 0x0001001f04007986 */ /* 0x000fe2000c10190a */
[----:B-1----:R-:W-:-:S03]  /*3540*/  FMUL R25, R44, UR6 ;  /* 0x000000062c197c20 */ /* 0x002fc60008400000 */
[----:B------:R1:W-:Y:S01]  /*3550*/  STG.E desc[UR10][R4.64+0x140], R23 ;  /* 0x0001401704007986 */ /* 0x0003e2000c10190a */
[----:B--2---:R-:W-:-:S03]  /*3560*/  FMUL R27, R22, UR6 ;  /* 0x00000006161b7c20 */ /* 0x004fc60008400000 */
[----:B------:R2:W-:Y:S01]  /*3570*/  STG.E desc[UR10][R4.64+0x1c0], R9 ;  /* 0x0001c00904007986 */ /* 0x0005e2000c10190a */
[----:B---3--:R-:W-:-:S03]  /*3580*/  FMUL R3, R12, UR6 ;  /* 0x000000060c037c20 */ /* 0x008fc60008400000 */
[----:B------:R-:W-:Y:S04]  /*3590*/  STG.E desc[UR10][R6.64], R54 ;  /* 0x0000003606007986 */ /* 0x000fe8000c10190a */
[----:B------:R-:W-:Y:S04]  /*35a0*/  STG.E desc[UR10][R6.64+0x40], R53 ;  /* 0x0000403506007986 */ /* 0x000fe8000c10190a */
[----:B------:R-:W-:Y:S04]  /*35b0*/  STG.E desc[UR10][R6.64+0x80], R25 ;  /* 0x0000801906007986 */ /* 0x000fe8000c10190a */
[----:B------:R-:W-:Y:S04]  /*35c0*/  STG.E desc[UR10][R6.64+0xc0], R43 ;  /* 0x0000c02b06007986 */ /* 0x000fe8000c10190a */
[----:B------:R-:W-:Y:S01]  /*35d0*/  STG.E desc[UR10][R6.64+0x100], R27 ;  /* 0x0001001b06007986 */ /* 0x000fe2000c10190a */
[----:B-1----:R-:W-:-:S03]  /*35e0*/  FMUL R23, R20, UR6 ;  /* 0x0000000614177c20 */ /* 0x002fc60008400000 */
[----:B------:R-:W-:Y:S01]  /*35f0*/  STG.E desc[UR10][R6.64+0x140], R21 ;  /* 0x0001401506007986 */ /* 0x000fe2000c10190a */
[----:B--2---:R-:W-:-:S04]  /*3600*/  IMAD.WIDE R4, R65, 0x4, R6 ;  /* 0x0000000441047825 */ /* 0x004fc800078e0206 */
[----:B------:R-:W-:Y:S01]  /*3610*/  FMUL R9, R46, UR6 ;  /* 0x000000062e097c20 */ /* 0x000fe20008400000 */
[----:B------:R1:W-:Y:S04]  /*3620*/  STG.E desc[UR10][R6.64+0x180], R3 ;  /* 0x0001800306007986 */ /* 0x0003e8000c10190a */
[----:B------:R2:W-:Y:S04]  /*3630*/  STG.E desc[UR10][R6.64+0x1c0], R11 ;  /* 0x0001c00b06007986 */ /* 0x0005e8000c10190a */
[----:B------:R3:W-:Y:S04]  /*3640*/  STG.E desc[UR10][R4.64+0x80], R9 ;  /* 0x0000800904007986 */ /* 0x0007e8000c10190a */
        /* <DEDUP_REMOVED lines=8> */
[----:B------:R-:W-:Y:S01]  /*36d0*/  STG.E desc[UR10][R4.64+0x180], R3 ;  /* 0x0001800304007986 */ /* 0x000fe2000c10190a */
[----:B---3--:R-:W-:-:S03]  /*36e0*/  FMUL R9, R18, UR6 ;  /* 0x0000000612097c20 */ /* 0x008fc60008400000 */
        /* <DEDUP_REMOVED lines=10> */
.L_x_7:
        /* <DEDUP_REMOVED lines=8> */
[----:B--2---:R-:W-:Y:S01]  /*3810*/  FFMA R69, R76, UR7, R69 ;  /* 0x000000074c457c23 */ /* 0x004fe20008000045 */
[----:B---3--:R-:W-:Y:S01]  /*3820*/  FMUL R74, R74, UR7 ;  /* 0x000000074a4a7c20 */ /* 0x008fe20008400000 */
        /* <DEDUP_REMOVED lines=14> */
[----:B------:R2:W-:Y:S04]  /*3910*/  STG.E desc[UR10][R66.64+0x40], R63 ;  /* 0x0000403f42007986 */ /* 0x0005e8000c10190a */
[----:B------:R-:W-:Y:S04]  /*3920*/  STG.E desc[UR10][R66.64+0x80], R73 ;  /* 0x0000804942007986 */ /* 0x000fe8000c10190a */
[----:B------:R3:W-:Y:S04]  /*3930*/  STG.E desc[UR10][R66.64+0xc0], R33 ;  /* 0x0000c02142007986 */ /* 0x0007e8000c10190a */
[----:B------:R-:W-:Y:S04]  /*3940*/  STG.E desc[UR10][R66.64+0x100], R71 ;  /* 0x0001004742007986 */ /* 0x000fe8000c10190a */
[----:B------:R-:W-:Y:S01]  /*3950*/  STG.E desc[UR10][R66.64+0x140], R79 ;  /* 0x0001404f42007986 */ /* 0x000fe2000c10190a */
[----:B-1----:R-:W-:-:S03]  /*3960*/  IMAD.WIDE R68, R65, 0x4, R66 ;  /* 0x0000000441447825 */ /* 0x002fc600078e0242 */
[----:B------:R-:W-:Y:S04]  /*3970*/  STG.E desc[UR10][R66.64+0x180], R75 ;  /* 0x0001804b42007986 */ /* 0x000fe8000c10190a */
[----:B------:R1:W-:Y:S04]  /*3980*/  STG.E desc[UR10][R66.64+0x1c0], R77 ;  /* 0x0001c04d42007986 */ /* 0x0003e8000c10190a */
[----:B--2---:R-:W2:Y:S04]  /*3990*/  LDG.E R63, desc[UR10][R68.64] ;  /* 0x0000000a443f7981 */ /* 0x004ea8000c1e1900 */
[----:B------:R-:W1:Y:S04]  /*39a0*/  LDG.E R32, desc[UR10][R68.64+0x100] ;  /* 0x0001000a44207981 */ /* 0x000e68000c1e1900 */
[----:B------:R-:W4:Y:S04]  /*39b0*/  LDG.E R31, desc[UR10][R68.64+0x140] ;  /* 0x0001400a441f7981 */ /* 0x000f28000c1e1900 */
[----:B------:R-:W5:Y:S04]  /*39c0*/  LDG.E R64, desc[UR10][R68.64+0x40] ;  /* 0x0000400a44407981 */ /* 0x000f68000c1e1900 */
[----:B---3--:R-:W3:Y:S04]  /*39d0*/  LDG.E R33, desc[UR10][R68.64+0x80] ;  /* 0x0000800a44217981 */ /* 0x008ee8000c1e1900 */
[----:B------:R-:W3:Y:S04]  /*39e0*/  LDG.E R34, desc[UR10][R68.64+0xc0] ;  /* 0x0000c00a44227981 */ /* 0x000ee8000c1e1900 */
[----:B------:R-:W3:Y:S04]  /*39f0*/  LDG.E R2, desc[UR10][R68.64+0x180] ;  /* 0x0001800a44027981 */ /* 0x000ee8000c1e1900 */
[----:B------:R-:W3:Y:S01]  /*3a00*/  LDG.E R0, desc[UR10][R68.64+0x1c0] ;  /* 0x0001c00a44007981 */ /* 0x000ee2000c1e1900 */
[----:B--2---:R-:W-:-:S04]  /*3a10*/  FMUL R63, R63, UR7 ;  /* 0x000000073f3f7c20 */ /* 0x004fc80008400000 */
[----:B------:R-:W-:Y:S01]  /*3a20*/  FFMA R63, R62, UR6, R63 ;  /* 0x000000063e3f7c23 */ /* 0x000fe2000800003f */
[----:B-1----:R-:W-:Y:S01]  /*3a30*/  FMUL R67, R32, UR7 ;  /* 0x0000000720437c20 */ /* 0x002fe20008400000 */
[----:B----4-:R-:W-:-:S03]  /*3a40*/  FMUL R32, R31, UR7 ;  /* 0x000000071f207c20 */ /* 0x010fc60008400000 */
[----:B------:R1:W-:Y:S01]  /*3a50*/  STG.E desc[UR10][R68.64], R63 ;  /* 0x0000003f44007986 */ /* 0x0003e2000c10190a */
[----:B-----5:R-:W-:Y:S01]  /*3a60*/  FMUL R64, R64, UR7 ;  /* 0x0000000740407c20 */ /* 0x020fe20008400000 */
[----:B---3--:R-:W-:Y:S01]  /*3a70*/  FMUL R33, R33, UR7 ;  /* 0x0000000721217c20 */ /* 0x008fe20008400000 */
        /* <DEDUP_REMOVED lines=9> */
[----:B-1----:R-:W-:Y:S01]  /*3b10*/  FFMA R63, R3, UR6, R0 ;  /* 0x00000006033f7c23 */ /* 0x002fe20008000000 */
[----:B------:R-:W-:Y:S01]  /*3b20*/  IMAD.WIDE R2, R65, 0x4, R68 ;  /* 0x0000000441027825 */ /* 0x000fe200078e0244 */
[----:B------:R-:W-:Y:S04]  /*3b30*/  STG.E desc[UR10][R68.64+0x40], R61 ;  /* 0x0000403d44007986 */ /* 0x000fe8000c10190a */
[----:B------:R1:W-:Y:S04]  /*3b40*/  STG.E desc[UR10][R68.64+0x80], R33 ;  /* 0x0000802144007986 */ /* 0x0003e8000c10190a */
[----:B------:R2:W-:Y:S04]  /*3b50*/  STG.E desc[UR10][R68.64+0xc0], R35 ;  /* 0x0000c02344007986 */ /* 0x0005e8000c10190a */
[----:B------:R-:W-:Y:S04]  /*3b60*/  STG.E desc[UR10][R68.64+0x100], R67 ;  /* 0x0001004344007986 */ /* 0x000fe8000c10190a */
[----:B------:R-:W-:Y:S04]  /*3b70*/  STG.E desc[UR10][R68.64+0x140], R71 ;  /* 0x0001404744007986 */ /* 0x000fe8000c10190a */
[----:B------:R-:W-:Y:S04]  /*3b80*/  STG.E desc[UR10][R68.64+0x180], R73 ;  /* 0x0001804944007986 */ /* 0x000fe8000c10190a */
[----:B------:R3:W-:Y:S04]  /*3b90*/  STG.E desc[UR10][R68.64+0x1c0], R63 ;  /* 0x0001c03f44007986 */ /* 0x0007e8000c10190a */
[----:B------:R-:W2:Y:S04]  /*3ba0*/  LDG.E R30, desc[UR10][R2.64+0x100] ;  /* 0x0001000a021e7981 */ /* 0x000ea8000c1e1900 */
[----:B-1----:R-:W4:Y:S04]  /*3bb0*/  LDG.E R33, desc[UR10][R2.64] ;  /* 0x0000000a02217981 */ /* 0x002f28000c1e1900 */
[----:B------:R-:W5:Y:S04]  /*3bc0*/  LDG.E R29, desc[UR10][R2.64+0x140] ;  /* 0x0001400a021d7981 */ /* 0x000f68000c1e1900 */
[----:B------:R-:W3:Y:S04]  /*3bd0*/  LDG.E R34, desc[UR10][R2.64+0x40] ;  /* 0x0000400a02227981 */ /* 0x000ee8000c1e1900 */
[----:B------:R-:W3:Y:S04]  /*3be0*/  LDG.E R31, desc[UR10][R2.64+0x80] ;  /* 0x0000800a021f7981 */ /* 0x000ee8000c1e1900 */
[----:B------:R-:W3:Y:S04]  /*3bf0*/  LDG.E R32, desc[UR10][R2.64+0xc0] ;  /* 0x0000c00a02207981 */ /* 0x000ee8000c1e1900 */
[----:B------:R-:W3:Y:S04]  /*3c00*/  LDG.E R4, desc[UR10][R2.64+0x180] ;  /* 0x0001800a02047981 */ /* 0x000ee8000c1e1900 */
[----:B------:R-:W3:Y:S01]  /*3c10*/  LDG.E R0, desc[UR10][R2.64+0x1c0] ;  /* 0x0001c00a02007981 */ /* 0x000ee2000c1e1900 */
[----:B--2---:R-:W-:Y:S01]  /*3c20*/  FMUL R35, R30, UR7 ;  /* 0x000000071e237c20 */ /* 0x004fe20008400000 */
[----:B----4-:R-:W-:-:S04]  /*3c30*/  FMUL R33, R33, UR7 ;  /* 0x0000000721217c20 */ /* 0x010fc80008400000 */
[----:B------:R-:W-:Y:S01]  /*3c40*/  FFMA R33, R60, UR6, R33 ;  /* 0x000000063c217c23 */ /* 0x000fe20008000021 */
[----:B-----5:R-:W-:Y:S01]  /*3c50*/  FMUL R30, R29, UR7 ;  /* 0x000000071d1e7c20 */ /* 0x020fe20008400000 */
[----:B---3--:R-:W-:-:S03]  /*3c60*/  FMUL R34, R34, UR7 ;  /* 0x0000000722227c20 */ /* 0x008fc60008400000 */
[----:B------:R1:W-:Y:S01]  /*3c70*/  STG.E desc[UR10][R2.64], R33 ;  /* 0x0000002102007986 */ /* 0x0003e2000c10190a */
        /* <DEDUP_REMOVED lines=10> */
[----:B------:R-:W-:Y:S01]  /*3d20*/  STG.E desc[UR10][R2.64+0x40], R59 ;  /* 0x0000403b02007986 */ /* 0x000fe2000c10190a */
[----:B-1----:R-:W-:Y:S01]  /*3d30*/  FFMA R33, R5, UR6, R0 ;  /* 0x0000000605217c23 */ /* 0x002fe20008000000 */
[----:B------:R-:W-:-:S02]  /*3d40*/  IMAD.WIDE R4, R65, 0x4, R2 ;  /* 0x0000000441047825 */ /* 0x000fc400078e0202 */
[----:B------:R1:W-:Y:S04]  /*3d50*/  STG.E desc[UR10][R2.64+0x80], R31 ;  /* 0x0000801f02007986 */ /* 0x0003e8000c10190a */
[----:B------:R-:W-:Y:S04]  /*3d60*/  STG.E desc[UR10][R2.64+0xc0], R37 ;  /* 0x0000c02502007986 */ /* 0x000fe8000c10190a */
[----:B------:R-:W-:Y:S04]  /*3d70*/  STG.E desc[UR10][R2.64+0x100], R35 ;  /* 0x0001002302007986 */ /* 0x000fe8000c10190a */
[----:B------:R-:W-:Y:S04]  /*3d80*/  STG.E desc[UR10][R2.64+0x140], R61 ;  /* 0x0001403d02007986 */ /* 0x000fe8000c10190a */
[----:B------:R-:W-:Y:S04]  /*3d90*/  STG.E desc[UR10][R2.64+0x180], R63 ;  /* 0x0001803f02007986 */ /* 0x000fe8000c10190a */
[----:B------:R2:W-:Y:S04]  /*3da0*/  STG.E desc[UR10][R2.64+0x1c0], R33 ;  /* 0x0001c02102007986 */ /* 0x0005e8000c10190a */
[----:B------:R-:W3:Y:S04]  /*3db0*/  LDG.E R29, desc[UR10][R4.64] ;  /* 0x0000000a041d7981 */ /* 0x000ee8000c1e1900 */
[----:B-1----:R-:W2:Y:S04]  /*3dc0*/  LDG.E R31, desc[UR10][R4.64+0xc0] ;  /* 0x0000c00a041f7981 */ /* 0x002ea8000c1e1900 */
[----:B------:R-:W4:Y:S04]  /*3dd0*/  LDG.E R27, desc[UR10][R4.64+0x140] ;  /* 0x0001400a041b7981 */ /* 0x000f28000c1e1900 */
[----:B------:R-:W5:Y:S04]  /*3de0*/  LDG.E R30, desc[UR10][R4.64+0x40] ;  /* 0x0000400a041e7981 */ /* 0x000f68000c1e1900 */
[----:B------:R-:W5:Y:S04]  /*3df0*/  LDG.E R32, desc[UR10][R4.64+0x80] ;  /* 0x0000800a04207981 */ /* 0x000f68000c1e1900 */
[----:B------:R-:W5:Y:S04]  /*3e00*/  LDG.E R28, desc[UR10][R4.64+0x100] ;  /* 0x0001000a041c7981 */ /* 0x000f68000c1e1900 */
[----:B------:R-:W5:Y:S04]  /*3e10*/  LDG.E R6, desc[UR10][R4.64+0x180] ;  /* 0x0001800a04067981 */ /* 0x000f68000c1e1900 */
[----:B------:R-:W5:Y:S01]  /*3e20*/  LDG.E R0, desc[UR10][R4.64+0x1c0] ;  /* 0x0001c00a04007981 */ /* 0x000f62000c1e1900 */
[----:B---3--:R-:W-:Y:S01]  /*3e30*/  FMUL R29, R29, UR7 ;  /* 0x000000071d1d7c20 */ /* 0x008fe20008400000 */
[----:B--2---:R-:W-:-:S03]  /*3e40*/  FMUL R2, R31, UR7 ;  /* 0x000000071f027c20 */ /* 0x004fc60008400000 */
[----:B------:R-:W-:Y:S01]  /*3e50*/  FFMA R29, R58, UR6, R29 ;  /* 0x000000063a1d7c23 */ /* 0x000fe2000800001d */
[----:B------:R-:W-:Y:S01]  /*3e60*/  FFMA R39, R39, UR6, R2 ;  /* 0x0000000627277c23 */ /* 0x000fe20008000002 */
[----:B----4-:R-:W-:Y:S01]  /*3e70*/  FMUL R2, R27, UR7 ;  /* 0x000000071b027c20 */ /* 0x010fe20008400000 */
[----:B-----5:R-:W-:Y:S02]  /*3e80*/  FMUL R30, R30, UR7 ;  /* 0x000000071e1e7c20 */ /* 0x020fe40008400000 */
        /* <DEDUP_REMOVED lines=20> */
[----:B------:R-:W2:Y:S04]  /*3fd0*/  LDG.E R27, desc[UR10][R6.64+0xc0] ;  /* 0x0000c00a061b7981 */ /* 0x000ea8000c1e1900 */
[----:B-1----:R-:W4:Y:S04]  /*3fe0*/  LDG.E R3, desc[UR10][R6.64+0x140] ;  /* 0x0001400a06037981 */ /* 0x002f28000c1e1900 */
        /* <DEDUP_REMOVED lines=21> */
[----:B------:R-:W-:Y:S01]  /*4140*/  IMAD.WIDE R2, R65, 0x4, R6 ;  /* 0x0000000441027825 */ /* 0x000fe200078e0206 */
[----:B------:R-:W-:Y:S03]  /*4150*/  STG.E desc[UR10][R6.64+0x40], R55 ;  /* 0x0000403706007986 */ /* 0x000fe6000c10190a */
[----:B-1----:R-:W-:Y:S01]  /*4160*/  FFMA R25, R9, UR6, R0 ;  /* 0x0000000609197c23 */ /* 0x002fe20008000000 */
[----:B------:R1:W-:Y:S04]  /*4170*/  STG.E desc[UR10][R6.64+0x80], R5 ;  /* 0x0000800506007986 */ /* 0x0003e8000c10190a */
[----:B------:R-:W-:Y:S04]  /*4180*/  STG.E desc[UR10][R6.64+0xc0], R41 ;  /* 0x0000c02906007986 */ /* 0x000fe8000c10190a */
[----:B------:R-:W-:Y:S04]  /*4190*/  STG.E desc[UR10][R6.64+0x100], R27 ;  /* 0x0001001b06007986 */ /* 0x000fe8000c10190a */
[----:B------:R-:W-:Y:S04]  /*41a0*/  STG.E desc[UR10][R6.64+0x140], R29 ;  /* 0x0001401d06007986 */ /* 0x000fe8000c10190a */
[----:B------:R-:W-:Y:S04]  /*41b0*/  STG.E desc[UR10][R6.64+0x180], R31 ;  /* 0x0001801f06007986 */ /* 0x000fe8000c10190a */
[----:B------:R2:W-:Y:S04]  /*41c0*/  STG.E desc[UR10][R6.64+0x1c0], R25 ;  /* 0x0001c01906007986 */ /* 0x0005e8000c10190a */
[----:B------:R-:W2:Y:S04]  /*41d0*/  LDG.E R23, desc[UR10][R2.64+0xc0] ;  /* 0x0000c00a02177981 */ /* 0x000ea8000c1e1900 */
[----:B-1----:R-:W3:Y:S04]  /*41e0*/  LDG.E R5, desc[UR10][R2.64+0x140] ;  /* 0x0001400a02057981 */ /* 0x002ee8000c1e1900 */
[----:B------:R-:W4:Y:S04]  /*41f0*/  LDG.E R9, desc[UR10][R2.64] ;  /* 0x0000000a02097981 */ /* 0x000f28000c1e1900 */
[----:B------:R-:W5:Y:S04]  /*4200*/  LDG.E R10, desc[UR10][R2.64+0x40] ;  /* 0x0000400a020a7981 */ /* 0x000f68000c1e1900 */
[----:B------:R-:W5:Y:S04]  /*4210*/  LDG.E R24, desc[UR10][R2.64+0x80] ;  /* 0x0000800a02187981 */ /* 0x000f68000c1e1900 */
[----:B------:R-:W5:Y:S04]  /*4220*/  LDG.E R8, desc[UR10][R2.64+0x100] ;  /* 0x0001000a02087981 */ /* 0x000f68000c1e1900 */
[----:B------:R-:W5:Y:S04]  /*4230*/  LDG.E R4, desc[UR10][R2.64+0x180] ;  /* 0x0001800a02047981 */ /* 0x000f68000c1e1900 */
[----:B------:R-:W5:Y:S01]  /*4240*/  LDG.E R0, desc[UR10][R2.64+0x1c0] ;  /* 0x0001c00a02007981 */ /* 0x000f62000c1e1900 */
[----:B--2---:R-:W-:-:S04]  /*4250*/  FMUL R6, R23, UR7 ;  /* 0x0000000717067c20 */ /* 0x004fc80008400000 */
[----:B------:R-:W-:Y:S01]  /*4260*/  FFMA R43, R43, UR6, R6 ;  /* 0x000000062b2b7c23 */ /* 0x000fe20008000006 */
        /* <DEDUP_REMOVED lines=48> */
[----:B------:R1:W-:Y:S04]  /*4570*/  STG.E desc[UR10][R4.64], R9 ;  /* 0x0000000904007986 */ /* 0x0003e8000c10190a */
[----:B------:R-:W-:Y:S04]  /*4580*/  STG.E desc[UR10][R4.64+0x40], R51 ;  /* 0x0000403304007986 */ /* 0x000fe8000c10190a */
[----:B------:R2:W-:Y:S04]  /*4590*/  STG.E desc[UR10][R4.64+0x80], R3 ;  /* 0x0000800304007986 */ /* 0x0005e8000c10190a */
[----:B------:R-:W-:Y:S04]  /*45a0*/  STG.E desc[UR10][R4.64+0xc0], R45 ;  /* 0x0000c02d04007986 */ /* 0x000fe8000c10190a */
[----:B------:R-:W-:Y:S04]  /*45b0*/  STG.E desc[UR10][R4.64+0x100], R11 ;  /* 0x0001000b04007986 */ /* 0x000fe8000c10190a */
[----:B------:R-:W-:Y:S04]  /*45c0*/  STG.E desc[UR10][R4.64+0x140], R19 ;  /* 0x0001401304007986 */ /* 0x000fe8000c10190a */
[----:B------:R-:W-:Y:S04]  /*45d0*/  STG.E desc[UR10][R4.64+0x180], R21 ;  /* 0x0001801504007986 */ /* 0x000fe8000c10190a */
[----:B------:R3:W-:Y:S04]  /*45e0*/  STG.E desc[UR10][R4.64+0x1c0], R23 ;  /* 0x0001c01704007986 */ /* 0x0007e8000c10190a */
[----:B-1----:R-:W3:Y:S04]  /*45f0*/  LDG.E R9, desc[UR10][R6.64+0xc0] ;  /* 0x0000c00a06097981 */ /* 0x002ee8000c1e1900 */
[----:B--2---:R-:W2:Y:S04]  /*4600*/  LDG.E R3, desc[UR10][R6.64+0x140] ;  /* 0x0001400a06037981 */ /* 0x004ea8000c1e1900 */
[----:B------:R-:W4:Y:S04]  /*4610*/  LDG.E R13, desc[UR10][R6.64] ;  /* 0x0000000a060d7981 */ /* 0x000f28000c1e1900 */
[----:B------:R-:W5:Y:S04]  /*4620*/  LDG.E R10, desc[UR10][R6.64+0x40] ;  /* 0x0000400a060a7981 */ /* 0x000f68000c1e1900 */
[----:B------:R-:W5:Y:S04]  /*4630*/  LDG.E R12, desc[UR10][R6.64+0x80] ;  /* 0x0000800a060c7981 */ /* 0x000f68000c1e1900 */
[----:B------:R-:W5:Y:S04]  /*4640*/  LDG.E R8, desc[UR10][R6.64+0x100] ;  /* 0x0001000a06087981 */ /* 0x000f68000c1e1900 */
[----:B------:R-:W5:Y:S04]  /*4650*/  LDG.E R2, desc[UR10][R6.64+0x180] ;  /* 0x0001800a06027981 */ /* 0x000f68000c1e1900 */
[----:B------:R-:W5:Y:S01]  /*4660*/  LDG.E R0, desc[UR10][R6.64+0x1c0] ;  /* 0x0001c00a06007981 */ /* 0x000f62000c1e1900 */
[----:B---3--:R-:W-:-:S04]  /*4670*/  FMUL R4, R9, UR7 ;  /* 0x0000000709047c20 */ /* 0x008fc80008400000 */
[----:B------:R-:W-:Y:S01]  /*4680*/  FFMA R47, R47, UR6, R4 ;  /* 0x000000062f2f7c23 */ /* 0x000fe20008000004 */
[----:B--2---:R-:W-:Y:S01]  /*4690*/  FMUL R4, R3, UR7 ;  /* 0x0000000703047c20 */ /* 0x004fe20008400000 */
        /* <DEDUP_REMOVED lines=22> */
.L_x_8:
        /* <DEDUP_REMOVED lines=16> */
.L_x_10:


//--------------------- .nv.shared.reserved.0     --------------------------
	.section	.nv.shared.reserved.0,"aw",@nobits
	.weak		__nv_reservedSMEM_offset_0_alias
	.size		__nv_reservedSMEM_offset_0_alias, 0, 0
	.other		__nv_reservedSMEM_offset_0_alias,@"STO_CUDA_RESERVED_SHARED STV_DEFAULT"
__nv_reservedSMEM_offset_0_alias:
	.zero		0


//--------------------- .nv.global                --------------------------
	.section	.nv.global,"aw",@nobits
.nv.global:
	.type		_ZN34_INTERNAL_cf60a1d8_4_k_cu_6d8f45b86thrust23THRUST_300001_SM_900_NS12placeholders2_9E,@object
	.size		_ZN34_INTERNAL_cf60a1d8_4_k_cu_6d8f45b86thrust23THRUST_300001_SM_900_NS12placeholders2_9E,(_ZN34_INTERNAL_cf60a1d8_4_k_cu_6d8f45b84cuda3std3__436_GLOBAL__N__cf60a1d8_4_k_cu_6d8f45b86ignoreE - _ZN34_INTERNAL_cf60a1d8_4_k_cu_6d8f45b86thrust23THRUST_300001_SM_900_NS12placeholders2_9E)
_ZN34_INTERNAL_cf60a1d8_4_k_cu_6d8f45b86thrust23THRUST_300001_SM_900_NS12placeholders2_9E:
	.zero		1
	.type		_ZN34_INTERNAL_cf60a1d8_4_k_cu_6d8f45b84cuda3std3__436_GLOBAL__N__cf60a1d8_4_k_cu_6d8f45b86ignoreE,@object
	.size		_ZN34_INTERNAL_cf60a1d8_4_k_cu_6d8f45b84cuda3std3__436_GLOBAL__N__cf60a1d8_4_k_cu_6d8f45b86ignoreE,(_ZN34_INTERNAL_cf60a1d8_4_k_cu_6d8f45b84cuda3std6ranges3__45__cpo4dataE - _ZN34_INTERNAL_cf60a1d8_4_k_cu_6d8f45b84cuda3std3__436_GLOBAL__N__cf60a1d8_4_k_cu_6d8f45b86ignoreE)
_ZN34_INTERNAL_cf60a1d8_4_k_cu_6d8f45b84cuda3std3__436_GLOBAL__N__cf60a1d8_4_k_cu_6d8f45b86ignoreE:
	.zero		1
	.type		_ZN34_INTERNAL_cf60a1d8_4_k_cu_6d8f45b84cuda3std6ranges3__45__cpo4dataE,@object
	.size		_ZN34_INTERNAL_cf60a1d8_4_k_cu_6d8f45b84cuda3std6ranges3__45__cpo4dataE,(_ZN34_INTERNAL_cf60a1d8_4_k_cu_6d8f45b86thrust23THRUST_300001_SM_900_NS12placeholders2_1E - _ZN34_INTERNAL_cf60a1d8_4_k_cu_6d8f45b84cuda3std6ranges3__45__cpo4dataE)
_ZN34_INTERNAL_cf60a1d8_4_k_cu_6d8f45b84cuda3std6ranges3__45__cpo4dataE:
	.zero		1
	.type		_ZN34_INTERNAL_cf60a1d8_4_k_cu_6d8f45b86thrust23THRUST_300001_SM_900_NS12placeholders2_1E,@object
	.size		_ZN34_INTERNAL_cf60a1d8_4_k_cu_6d8f45b86thrust23THRUST_300001_SM_900_NS12placeholders2_1E,(_ZN34_INTERNAL_cf60a1d8_4_k_cu_6d8f45b84cuda3std3__45__cpo5beginE - _ZN34_INTERNAL_cf60a1d8_4_k_cu_6d8f45b86thrust23THRUST_300001_SM_900_NS12placeholders2_1E)
_ZN34_INTERNAL_cf60a1d8_4_k_cu_6d8f45b86thrust23THRUST_300001_SM_900_NS12placeholders2_1E:
	.zero		1
	.type		_ZN34_INTERNAL_cf60a1d8_4_k_cu_6d8f45b84cuda3std3__45__cpo5beginE,@object
	.size		_ZN34_INTERNAL_cf60a1d8_4_k_cu_6d8f45b84cuda3std3__45__cpo5beginE,(_ZN34_INTERNAL_cf60a1d8_4_k_cu_6d8f45b84cuda3std6ranges3__45__cpo5beginE - _ZN34_INTERNAL_cf60a1d8_4_k_cu_6d8f45b84cuda3std3__45__cpo5beginE)
_ZN34_INTERNAL_cf60a1d8_4_k_cu_6d8f45b84cuda3std3__45__cpo5beginE:
	.zero		1
	.type		_ZN34_INTERNAL_cf60a1d8_4_k_cu_6d8f45b84cuda3std6ranges3__45__cpo5beginE,@object
	.size		_ZN34_INTERNAL_cf60a1d8_4_k_cu_6d8f45b84cuda3std6ranges3__45__cpo5beginE,(_ZN34_INTERNAL_cf60a1d8_4_k_cu_6d8f45b84cute1_E - _ZN34_INTERNAL_cf60a1d8_4_k_cu_6d8f45b84cuda3std6ranges3__45__cpo5beginE)
_ZN34_INTERNAL_cf60a1d8_4_k_cu_6d8f45b84cuda3std6ranges3__45__cpo5beginE:
	.zero		1
	.type		_ZN34_INTERNAL_cf60a1d8_4_k_cu_6d8f45b84cute1_E,@object
	.size		_ZN34_INTERNAL_cf60a1d8_4_k_cu_6d8f45b84cute1_E,(_ZN34_INTERNAL_cf60a1d8_4_k_cu_6d8f45b84cuda3std3__47nulloptE - _ZN34_INTERNAL_cf60a1d8_4_k_cu_6d8f45b84cute1_E)
_ZN34_INTERNAL_cf60a1d8_4_k_cu_6d8f45b84cute1_E:
	.zero		1
	.type		_ZN34_INTERNAL_cf60a1d8_4_k_cu_6d8f45b84cuda3std3__47nulloptE,@object
	.size		_ZN34_INTERNAL_cf60a1d8_4_k_cu_6d8f45b84cuda3std3__47nulloptE,(_ZN34_INTERNAL_cf60a1d8_4_k_cu_6d8f45b84cuda3std6ranges3__45__cpo8distanceE - _ZN34_INTERNAL_cf60a1d8_4_k_cu_6d8f45b84cuda3std3__47nulloptE)
_ZN34_INTERNAL_cf60a1d8_4_k_cu_6d8f45b84cuda3std3__47nulloptE:
	.zero		1
	.type		_ZN34_INTERNAL_cf60a1d8_4_k_cu_6d8f45b84cuda3std6ranges3__45__cpo8distanceE,@object
	.size		_ZN34_INTERNAL_cf60a1d8_4_k_cu_6d8f45b84cuda3std6ranges3__45__cpo8distanceE,(_ZN34_INTERNAL_cf60a1d8_4_k_cu_6d8f45b86thrust23THRUST_300001_SM_900_NS12placeholders2_5E - _ZN34_INTERNAL_cf60a1d8_4_k_cu_6d8f45b84cuda3std6ranges3__45__cpo8distanceE)
_ZN34_INTERNAL_cf60a1d8_4_k_cu_6d8f45b84cuda3std6ranges3__45__cpo8distanceE:
	.zero		1
	.type		_ZN34_INTERNAL_cf60a1d8_4_k_cu_6d8f45b86thrust23THRUST_300001_SM_900_NS12placeholders2_5E,@object
	.size		_ZN34_INTERNAL_cf60a1d8_4_k_cu_6d8f45b86thrust23THRUST_300001_SM_900_NS12placeholders2_5E,(_ZN34_INTERNAL_cf60a1d8_4_k_cu_6d8f45b84cuda3std3__45__cpo6rbeginE - _ZN34_INTERNAL_cf60a1d8_4_k_cu_6d8f45b86thrust23THRUST_300001_SM_900_NS12placeholders2_5E)
_ZN34_INTERNAL_cf60a1d8_4_k_cu_6d8f45b86thrust23THRUST_300001_SM_900_NS12placeholders2_5E:
	.zero		1
	.type		_ZN34_INTERNAL_cf60a1d8_4_k_cu_6d8f45b84cuda3std3__45__cpo6rbeginE,@object
	.size		_ZN34_INTERNAL_cf60a1d8_4_k_cu_6d8f45b84cuda3std3__45__cpo6rbeginE,(_ZN34_INTERNAL_cf60a1d8_4_k_cu_6d8f45b84cuda3std6ranges3__45__cpo7advanceE - _ZN34_INTERNAL_cf60a1d8_4_k_cu_6d8f45b84cuda3std3__45__cpo6rbeginE)
_ZN34_INTERNAL_cf60a1d8_4_k_cu_6d8f45b84cuda3std3__45__cpo6rbeginE:
	.zero		1
	.type		_ZN34_INTERNAL_cf60a1d8_4_k_cu_6d8f45b84cuda3std6ranges3__45__cpo7advanceE,@object
	.size		_ZN34_INTERNAL_cf60a1d8_4_k_cu_6d8f45b84cuda3std6ranges3__45__cpo7advanceE,(_ZN34_INTERNAL_cf60a1d8_4_k_cu_6d8f45b86thrust23THRUST_300001_SM_900_NS3seqE - _ZN34_INTERNAL_cf60a1d8_4_k_cu_6d8f45b84cuda3std6ranges3__45__cpo7advanceE)
_ZN34_INTERNAL_cf60a1d8_4_k_cu_6d8f45b84cuda3std6ranges3__45__cpo7advanceE:
	.zero		1
	.type		_ZN34_INTERNAL_cf60a1d8_4_k_cu_6d8f45b86thrust23THRUST_300001_SM_900_NS3seqE,@object
	.size		_ZN34_INTERNAL_cf60a1d8_4_k_cu_6d8f45b86thrust23THRUST_300001_SM_900_NS3seqE,(_ZN34_INTERNAL_cf60a1d8_4_k_cu_6d8f45b84cuda3std3__48in_placeE - _ZN34_INTERNAL_cf60a1d8_4_k_cu_6d8f45b86thrust23THRUST_300001_SM_900_NS3seqE)
_ZN34_INTERNAL_cf60a1d8_4_k_cu_6d8f45b86thrust23THRUST_300001_SM_900_NS3seqE:
	.zero		1
	.type		_ZN34_INTERNAL_cf60a1d8_4_k_cu_6d8f45b84cuda3std3__48in_placeE,@object
	.size		_ZN34_INTERNAL_cf60a1d8_4_k_cu_6d8f45b84cuda3std3__48in_placeE,(_ZN34_INTERNAL_cf60a1d8_4_k_cu_6d8f45b84cuda3std6ranges3__45__cpo4sizeE - _ZN34_INTERNAL_cf60a1d8_4_k_cu_6d8f45b84cuda3std3__48in_placeE)
_ZN34_INTERNAL_cf60a1d8_4_k_cu_6d8f45b84cuda3std3__48in_placeE:
	.zero		1
	.type		_ZN34_INTERNAL_cf60a1d8_4_k_cu_6d8f45b84cuda3std6ranges3__45__cpo4sizeE,@object
	.size		_ZN34_INTERNAL_cf60a1d8_4_k_cu_6d8f45b84cuda3std6ranges3__45__cpo4sizeE,(_ZN34_INTERNAL_cf60a1d8_4_k_cu_6d8f45b86thrust23THRUST_300001_SM_900_NS12placeholders2_3E - _ZN34_INTERNAL_cf60a1d8_4_k_cu_6d8f45b84cuda3std6ranges3__45__cpo4sizeE)
_ZN34_INTERNAL_cf60a1d8_4_k_cu_6d8f45b84cuda3std6ranges3__45__cpo4sizeE:
	.zero		1
	.type		_ZN34_INTERNAL_cf60a1d8_4_k_cu_6d8f45b86thrust23THRUST_300001_SM_900_NS12placeholders2_3E,@object
	.size		_ZN34_INTERNAL_cf60a1d8_4_k_cu_6d8f45b86thrust23THRUST_300001_SM_900_NS12placeholders2_3E,(_ZN34_INTERNAL_cf60a1d8_4_k_cu_6d8f45b84cuda3std3__45__cpo6cbeginE - _ZN34_INTERNAL_cf60a1d8_4_k_cu_6d8f45b86thrust23THRUST_300001_SM_900_NS12placeholders2_3E)
_ZN34_INTERNAL_cf60a1d8_4_k_cu_6d8f45b86thrust23THRUST_300001_SM_900_NS12placeholders2_3E:
	.zero		1
	.type		_ZN34_INTERNAL_cf60a1d8_4_k_cu_6d8f45b84cuda3std3__45__cpo6cbeginE,@object
	.size		_ZN34_INTERNAL_cf60a1d8_4_k_cu_6d8f45b84cuda3std3__45__cpo6cbeginE,(_ZN34_INTERNAL_cf60a1d8_4_k_cu_6d8f45b84cuda3std6ranges3__45__cpo6cbeginE - _ZN34_INTERNAL_cf60a1d8_4_k_cu_6d8f45b84cuda3std3__45__cpo6cbeginE)
_ZN34_INTERNAL_cf60a1d8_4_k_cu_6d8f45b84cuda3std3__45__cpo6cbeginE:
	.zero		1
	.type		_ZN34_INTERNAL_cf60a1d8_4_k_cu_6d8f45b84cuda3std6ranges3__45__cpo6cbeginE,@object
	.size		_ZN34_INTERNAL_cf60a1d8_4_k_cu_6d8f45b84cuda3std6ranges3__45__cpo6cbeginE,(_ZN34_INTERNAL_cf60a1d8_4_k_cu_6d8f45b86thrust23THRUST_300001_SM_900_NS12placeholders2_7E - _ZN34_INTERNAL_cf60a1d8_4_k_cu_6d8f45b84cuda3std6ranges3__45__cpo6cbeginE)
_ZN34_INTERNAL_cf60a1d8_4_k_cu_6d8f45b84cuda3std6ranges3__45__cpo6cbeginE:
	.zero		1
	.type		_ZN34_INTERNAL_cf60a1d8_4_k_cu_6d8f45b86thrust23THRUST_300001_SM_900_NS12placeholders2_7E,@object
	.size		_ZN34_INTERNAL_cf60a1d8_4_k_cu_6d8f45b86thrust23THRUST_300001_SM_900_NS12placeholders2_7E,(_ZN34_INTERNAL_cf60a1d8_4_k_cu_6d8f45b84cuda3std3__45__cpo7crbeginE - _ZN34_INTERNAL_cf60a1d8_4_k_cu_6d8f45b86thrust23THRUST_300001_SM_900_NS12placeholders2_7E)
_ZN34_INTERNAL_cf60a1d8_4_k_cu_6d8f45b86thrust23THRUST_300001_SM_900_NS12placeholders2_7E:
	.zero		1
	.type		_ZN34_INTERNAL_cf60a1d8_4_k_cu_6d8f45b84cuda3std3__45__cpo7crbeginE,@object
	.size		_ZN34_INTERNAL_cf60a1d8_4_k_cu_6d8f45b84cuda3std3__45__cpo7crbeginE,(_ZN34_INTERNAL_cf60a1d8_4_k_cu_6d8f45b84cuda3std6ranges3__45__cpo4nextE - _ZN34_INTERNAL_cf60a1d8_4_k_cu_6d8f45b84cuda3std3__45__cpo7crbeginE)
_ZN34_INTERNAL_cf60a1d8_4_k_cu_6d8f45b84cuda3std3__45__cpo7crbeginE:
	.zero		1
	.type		_ZN34_INTERNAL_cf60a1d8_4_k_cu_6d8f45b84cuda3std6ranges3__45__cpo4nextE,@object
	.size		_ZN34_INTERNAL_cf60a1d8_4_k_cu_6d8f45b84cuda3std6ranges3__45__cpo4nextE,(_ZN34_INTERNAL_cf60a1d8_4_k_cu_6d8f45b84cuda3std6ranges3__45__cpo4swapE - _ZN34_INTERNAL_cf60a1d8_4_k_cu_6d8f45b84cuda3std6ranges3__45__cpo4nextE)
_ZN34_INTERNAL_cf60a1d8_4_k_cu_6d8f45b84cuda3std6ranges3__45__cpo4nextE:
	.zero		1
	.type		_ZN34_INTERNAL_cf60a1d8_4_k_cu_6d8f45b84cuda3std6ranges3__45__cpo4swapE,@object
	.size		_ZN34_INTERNAL_cf60a1d8_4_k_cu_6d8f45b84cuda3std6ranges3__45__cpo4swapE,(_ZN34_INTERNAL_cf60a1d8_4_k_cu_6d8f45b86thrust23THRUST_300001_SM_900_NS8cuda_cub10par_nosyncE - _ZN34_INTERNAL_cf60a1d8_4_k_cu_6d8f45b84cuda3std6ranges3__45__cpo4swapE)
_ZN34_INTERNAL_cf60a1d8_4_k_cu_6d8f45b84cuda3std6ranges3__45__cpo4swapE:
	.zero		1
	.type		_ZN34_INTERNAL_cf60a1d8_4_k_cu_6d8f45b86thrust23THRUST_300001_SM_900_NS8cuda_cub10par_nosyncE,@object
	.size		_ZN34_INTERNAL_cf60a1d8_4_k_cu_6d8f45b86thrust23THRUST_300001_SM_900_NS8cuda_cub10par_nosyncE,(_ZN34_INTERNAL_cf60a1d8_4_k_cu_6d8f45b84cute7productE - _ZN34_INTERNAL_cf60a1d8_4_k_cu_6d8f45b86thrust23THRUST_300001_SM_900_NS8cuda_cub10par_nosyncE)
_ZN34_INTERNAL_cf60a1d8_4_k_cu_6d8f45b86thrust23THRUST_300001_SM_900_NS8cuda_cub10par_nosyncE:
	.zero		1
	.type		_ZN34_INTERNAL_cf60a1d8_4_k_cu_6d8f45b84cute7productE,@object
	.size		_ZN34_INTERNAL_cf60a1d8_4_k_cu_6d8f45b84cute7productE,(_ZN34_INTERNAL_cf60a1d8_4_k_cu_6d8f45b84cuda3std3__420unreachable_sentinelE - _ZN34_INTERNAL_cf60a1d8_4_k_cu_6d8f45b84cute7productE)
_ZN34_INTERNAL_cf60a1d8_4_k_cu_6d8f45b84cute7productE:
	.zero		1
	.type		_ZN34_INTERNAL_cf60a1d8_4_k_cu_6d8f45b84cuda3std3__420unreachable_sentinelE,@object
	.size		_ZN34_INTERNAL_cf60a1d8_4_k_cu_6d8f45b84cuda3std3__420unreachable_sentinelE,(_ZN34_INTERNAL_cf60a1d8_4_k_cu_6d8f45b84cuda3std6ranges3__45__cpo5ssizeE - _ZN34_INTERNAL_cf60a1d8_4_k_cu_6d8f45b84cuda3std3__420unreachable_sentinelE)
_ZN34_INTERNAL_cf60a1d8_4_k_cu_6d8f45b84cuda3std3__420unreachable_sentinelE:
	.zero		1
	.type		_ZN34_INTERNAL_cf60a1d8_4_k_cu_6d8f45b84cuda3std6ranges3__45__cpo5ssizeE,@object
	.size		_ZN34_INTERNAL_cf60a1d8_4_k_cu_6d8f45b84cuda3std6ranges3__45__cpo5ssizeE,(_ZN34_INTERNAL_cf60a1d8_4_k_cu_6d8f45b86thrust23THRUST_300001_SM_900_NS12placeholders2_4E - _ZN34_INTERNAL_cf60a1d8_4_k_cu_6d8f45b84cuda3std6ranges3__45__cpo5ssizeE)
_ZN34_INTERNAL_cf60a1d8_4_k_cu_6d8f45b84cuda3std6ranges3__45__cpo5ssizeE:
	.zero		1
	.type		_ZN34_INTERNAL_cf60a1d8_4_k_cu_6d8f45b86thrust23THRUST_300001_SM_900_NS12placeholders2_4E,@object
	.size		_ZN34_INTERNAL_cf60a1d8_4_k_cu_6d8f45b86thrust23THRUST_300001_SM_900_NS12placeholders2_4E,(_ZN34_INTERNAL_cf60a1d8_4_k_cu_6d8f45b84cuda3std3__45__cpo4cendE - _ZN34_INTERNAL_cf60a1d8_4_k_cu_6d8f45b86thrust23THRUST_300001_SM_900_NS12placeholders2_4E)
_ZN34_INTERNAL_cf60a1d8_4_k_cu_6d8f45b86thrust23THRUST_300001_SM_900_NS12placeholders2_4E:
	.zero		1
	.type		_ZN34_INTERNAL_cf60a1d8_4_k_cu_6d8f45b84cuda3std3__45__cpo4cendE,@object
	.size		_ZN34_INTERNAL_cf60a1d8_4_k_cu_6d8f45b84cuda3std3__45__cpo4cendE,(_ZN34_INTERNAL_cf60a1d8_4_k_cu_6d8f45b84cuda3std6ranges3__45__cpo4cendE - _ZN34_INTERNAL_cf60a1d8_4_k_cu_6d8f45b84cuda3std3__45__cpo4cendE)
_ZN34_INTERNAL_cf60a1d8_4_k_cu_6d8f45b84cuda3std3__45__cpo4cendE:
	.zero		1
	.type		_ZN34_INTERNAL_cf60a1d8_4_k_cu_6d8f45b84cuda3std6ranges3__45__cpo4cendE,@object
	.size		_ZN34_INTERNAL_cf60a1d8_4_k_cu_6d8f45b84cuda3std6ranges3__45__cpo4cendE,(_ZN34_INTERNAL_cf60a1d8_4_k_cu_6d8f45b86thrust23THRUST_300001_SM_900_NS12placeholders2_8E - _ZN34_INTERNAL_cf60a1d8_4_k_cu_6d8f45b84cuda3std6ranges3__45__cpo4cendE)
_ZN34_INTERNAL_cf60a1d8_4_k_cu_6d8f45b84cuda3std6ranges3__45__cpo4cendE:
	.zero		1
	.type		_ZN34_INTERNAL_cf60a1d8_4_k_cu_6d8f45b86thrust23THRUST_300001_SM_900_NS12placeholders2_8E,@object
	.size		_ZN34_INTERNAL_cf60a1d8_4_k_cu_6d8f45b86thrust23THRUST_300001_SM_900_NS12placeholders2_8E,(_ZN34_INTERNAL_cf60a1d8_4_k_cu_6d8f45b84cuda3std3__45__cpo5crendE - _ZN34_INTERNAL_cf60a1d8_4_k_cu_6d8f45b86thrust23THRUST_300001_SM_900_NS12placeholders2_8E)
_ZN34_INTERNAL_cf60a1d8_4_k_cu_6d8f45b86thrust23THRUST_300001_SM_900_NS12placeholders2_8E:
	.zero		1
	.type		_ZN34_INTERNAL_cf60a1d8_4_k_cu_6d8f45b84cuda3std3__45__cpo5crendE,@object
	.size		_ZN34_INTERNAL_cf60a1d8_4_k_cu_6d8f45b84cuda3std3__45__cpo5crendE,(_ZN34_INTERNAL_cf60a1d8_4_k_cu_6d8f45b84cuda3std6ranges3__45__cpo4prevE - _ZN34_INTERNAL_cf60a1d8_4_k_cu_6d8f45b84cuda3std3__45__cpo5crendE)
_ZN34_INTERNAL_cf60a1d8_4_k_cu_6d8f45b84cuda3std3__45__cpo5crendE:
	.zero		1
	.type		_ZN34_INTERNAL_cf60a1d8_4_k_cu_6d8f45b84cuda3std6ranges3__45__cpo4prevE,@object
	.size		_ZN34_INTERNAL_cf60a1d8_4_k_cu_6d8f45b84cuda3std6ranges3__45__cpo4prevE,(_ZN34_INTERNAL_cf60a1d8_4_k_cu_6d8f45b84cuda3std6ranges3__45__cpo9iter_moveE - _ZN34_INTERNAL_cf60a1d8_4_k_cu_6d8f45b84cuda3std6ranges3__45__cpo4prevE)
_ZN34_INTERNAL_cf60a1d8_4_k_cu_6d8f45b84cuda3std6ranges3__45__cpo4prevE:
	.zero		1
	.type		_ZN34_INTERNAL_cf60a1d8_4_k_cu_6d8f45b84cuda3std6ranges3__45__cpo9iter_moveE,@object
	.size		_ZN34_INTERNAL_cf60a1d8_4_k_cu_6d8f45b84cuda3std6ranges3__45__cpo9iter_moveE,(_ZN34_INTERNAL_cf60a1d8_4_k_cu_6d8f45b86thrust23THRUST_300001_SM_900_NS6system6detail10sequential3seqE - _ZN34_INTERNAL_cf60a1d8_4_k_cu_6d8f45b84cuda3std6ranges3__45__cpo9iter_moveE)
_ZN34_INTERNAL_cf60a1d8_4_k_cu_6d8f45b84cuda3std6ranges3__45__cpo9iter_moveE:
	.zero		1
	.type		_ZN34_INTERNAL_cf60a1d8_4_k_cu_6d8f45b86thrust23THRUST_300001_SM_900_NS6system6detail10sequential3seqE,@object
	.size		_ZN34_INTERNAL_cf60a1d8_4_k_cu_6d8f45b86thrust23THRUST_300001_SM_900_NS6system6detail10sequential3seqE,(_ZN34_INTERNAL_cf60a1d8_4_k_cu_6d8f45b86thrust23THRUST_300001_SM_900_NS12placeholders3_10E - _ZN34_INTERNAL_cf60a1d8_4_k_cu_6d8f45b86thrust23THRUST_300001_SM_900_NS6system6detail10sequential3seqE)
_ZN34_INTERNAL_cf60a1d8_4_k_cu_6d8f45b86thrust23THRUST_300001_SM_900_NS6system6detail10sequential3seqE:
	.zero		1
	.type		_ZN34_INTERNAL_cf60a1d8_4_k_cu_6d8f45b86thrust23THRUST_300001_SM_900_NS12placeholders3_10E,@object
	.size		_ZN34_INTERNAL_cf60a1d8_4_k_cu_6d8f45b86thrust23THRUST_300001_SM_900_NS12placeholders3_10E,(_ZN34_INTERNAL_cf60a1d8_4_k_cu_6d8f45b84cuda3std3__419piecewise_constructE - _ZN34_INTERNAL_cf60a1d8_4_k_cu_6d8f45b86thrust23THRUST_300001_SM_900_NS12placeholders3_10E)
_ZN34_INTERNAL_cf60a1d8_4_k_cu_6d8f45b86thrust23THRUST_300001_SM_900_NS12placeholders3_10E:
	.zero		1
	.type		_ZN34_INTERNAL_cf60a1d8_4_k_cu_6d8f45b84cuda3std3__419piecewise_constructE,@object
	.size		_ZN34_INTERNAL_cf60a1d8_4_k_cu_6d8f45b84cuda3std3__419piecewise_constructE,(_ZN34_INTERNAL_cf60a1d8_4_k_cu_6d8f45b84cuda3std6ranges3__45__cpo5cdataE - _ZN34_INTERNAL_cf60a1d8_4_k_cu_6d8f45b84cuda3std3__419piecewise_constructE)
_ZN34_INTERNAL_cf60a1d8_4_k_cu_6d8f45b84cuda3std3__419piecewise_constructE:
	.zero		1
	.type		_ZN34_INTERNAL_cf60a1d8_4_k_cu_6d8f45b84cuda3std6ranges3__45__cpo5cdataE,@object
	.size		_ZN34_INTERNAL_cf60a1d8_4_k_cu_6d8f45b84cuda3std6ranges3__45__cpo5cdataE,(_ZN34_INTERNAL_cf60a1d8_4_k_cu_6d8f45b86thrust23THRUST_300001_SM_900_NS12placeholders2_2E - _ZN34_INTERNAL_cf60a1d8_4_k_cu_6d8f45b84cuda3std6ranges3__45__cpo5cdataE)
_ZN34_INTERNAL_cf60a1d8_4_k_cu_6d8f45b84cuda3std6ranges3__45__cpo5cdataE:
	.zero		1
	.type		_ZN34_INTERNAL_cf60a1d8_4_k_cu_6d8f45b86thrust23THRUST_300001_SM_900_NS12placeholders2_2E,@object
	.size		_ZN34_INTERNAL_cf60a1d8_4_k_cu_6d8f45b86thrust23THRUST_300001_SM_900_NS12placeholders2_2E,(_ZN34_INTERNAL_cf60a1d8_4_k_cu_6d8f45b84cuda3std3__45__cpo3endE - _ZN34_INTERNAL_cf60a1d8_4_k_cu_6d8f45b86thrust23THRUST_300001_SM_900_NS12placeholders2_2E)
_ZN34_INTERNAL_cf60a1d8_4_k_cu_6d8f45b86thrust23THRUST_300001_SM_900_NS12placeholders2_2E:
	.zero		1
	.type		_ZN34_INTERNAL_cf60a1d8_4_k_cu_6d8f45b84cuda3std3__45__cpo3endE,@object
	.size		_ZN34_INTERNAL_cf60a1d8_4_k_cu_6d8f45b84cuda3std3__45__cpo3endE,(_ZN34_INTERNAL_cf60a1d8_4_k_cu_6d8f45b84cuda3std6ranges3__45__cpo3endE - _ZN34_INTERNAL_cf60a1d8_4_k_cu_6d8f45b84cuda3std3__45__cpo3endE)
_ZN34_INTERNAL_cf60a1d8_4_k_cu_6d8f45b84cuda3std3__45__cpo3endE:
	.zero		1
	.type		_ZN34_INTERNAL_cf60a1d8_4_k_cu_6d8f45b84cuda3std6ranges3__45__cpo3endE,@object
	.size		_ZN34_INTERNAL_cf60a1d8_4_k_cu_6d8f45b84cuda3std6ranges3__45__cpo3endE,(_ZN34_INTERNAL_cf60a1d8_4_k_cu_6d8f45b86thrust23THRUST_300001_SM_900_NS12placeholders2_6E - _ZN34_INTERNAL_cf60a1d8_4_k_cu_6d8f45b84cuda3std6ranges3__45__cpo3endE)
_ZN34_INTERNAL_cf60a1d8_4_k_cu_6d8f45b84cuda3std6ranges3__45__cpo3endE:
	.zero		1
	.type		_ZN34_INTERNAL_cf60a1d8_4_k_cu_6d8f45b86thrust23THRUST_300001_SM_900_NS12placeholders2_6E,@object
	.size		_ZN34_INTERNAL_cf60a1d8_4_k_cu_6d8f45b86thrust23THRUST_300001_SM_900_NS12placeholders2_6E,(_ZN34_INTERNAL_cf60a1d8_4_k_cu_6d8f45b84cuda3std3__45__cpo4rendE - _ZN34_INTERNAL_cf60a1d8_4_k_cu_6d8f45b86thrust23THRUST_300001_SM_900_NS12placeholders2_6E)
_ZN34_INTERNAL_cf60a1d8_4_k_cu_6d8f45b86thrust23THRUST_300001_SM_900_NS12placeholders2_6E:
	.zero		1
	.type		_ZN34_INTERNAL_cf60a1d8_4_k_cu_6d8f45b84cuda3std3__45__cpo4rendE,@object
	.size		_ZN34_INTERNAL_cf60a1d8_4_k_cu_6d8f45b84cuda3std3__45__cpo4rendE,(_ZN34_INTERNAL_cf60a1d8_4_k_cu_6d8f45b84cuda3std6ranges3__45__cpo9iter_swapE - _ZN34_INTERNAL_cf60a1d8_4_k_cu_6d8f45b84cuda3std3__45__cpo4rendE)
_ZN34_INTERNAL_cf60a1d8_4_k_cu_6d8f45b84cuda3std3__45__cpo4rendE:
	.zero		1
	.type		_ZN34_INTERNAL_cf60a1d8_4_k_cu_6d8f45b84cuda3std6ranges3__45__cpo9iter_swapE,@object
	.size		_ZN34_INTERNAL_cf60a1d8_4_k_cu_6d8f45b84cuda3std6ranges3__45__cpo9iter_swapE,(_ZN34_INTERNAL_cf60a1d8_4_k_cu_6d8f45b84cuda3std3__48unexpectE - _ZN34_INTERNAL_cf60a1d8_4_k_cu_6d8f45b84cuda3std6ranges3__45__cpo9iter_swapE)
_ZN34_INTERNAL_cf60a1d8_4_k_cu_6d8f45b84cuda3std6ranges3__45__cpo9iter_swapE:
	.zero		1
	.type		_ZN34_INTERNAL_cf60a1d8_4_k_cu_6d8f45b84cuda3std3__48unexpectE,@object
	.size		_ZN34_INTERNAL_cf60a1d8_4_k_cu_6d8f45b84cuda3std3__48unexpectE,(_ZN34_INTERNAL_cf60a1d8_4_k_cu_6d8f45b86thrust23THRUST_300001_SM_900_NS8cuda_cub3parE - _ZN34_INTERNAL_cf60a1d8_4_k_cu_6d8f45b84cuda3std3__48unexpectE)
_ZN34_INTERNAL_cf60a1d8_4_k_cu_6d8f45b84cuda3std3__48unexpectE:
	.zero		1
	.type		_ZN34_INTERNAL_cf60a1d8_4_k_cu_6d8f45b86thrust23THRUST_300001_SM_900_NS8cuda_cub3parE,@object
	.size		_ZN34_INTERNAL_cf60a1d8_4_k_cu_6d8f45b86thrust23THRUST_300001_SM_900_NS8cuda_cub3parE,(.L_29 - _ZN34_INTERNAL_cf60a1d8_4_k_cu_6d8f45b86thrust23THRUST_300001_SM_900_NS8cuda_cub3parE)
_ZN34_INTERNAL_cf60a1d8_4_k_cu_6d8f45b86thrust23THRUST_300001_SM_900_NS8cuda_cub3parE:
	.zero		1
.L_29:


//--------------------- .nv.shared._Z11gemm_deviceIN4cute5tupleIJiiiEEENS1_IJNS0_1CILi128EEES4_NS3_ILi8EEEEEEfNS1_IJiNS3_ILi1EEEEEENS0_6LayoutINS1_IJS4_S5_EEENS1_IJS7_NS3_ILi129EEEEEEEENS0_9TiledCopyINS0_9Copy_AtomIJNS0_13UniversalCopyIffEEfEEENS9_INS1_IJNS1_IJS5_NS3_ILi32EEEEEES7_EEENS1_IJNS1_IJSJ_S7_EEENS3_ILi0EEEEEEEENS1_IJSJ_S5_EEEEEfS8_SD_SR_fNS1_IJS7_iEEENS9_INS1_IJS4_S4_EEENS1_IJS7_S4_EEEEENS0_8TiledMMAINS0_8MMA_AtomIJNS0_12UniversalFMAIffffEEEEENS9_INS1_IJNS3_ILi16EEES11_S7_EEENS1_IJS7_S11_SN_EEEEENS1_IJNS0_10UnderscoreES15_S15_EEEEEffEvT_T0_PKT1_T2_T3_T4_PKT5_T6_T7_T8_PT9_T10_T11_T12_T13_T14_ --------------------------
	.section	.nv.shared._Z11gemm_deviceIN4cute5tupleIJiiiEEENS1_IJNS0_1CILi128EEES4_NS3_ILi8EEEEEEfNS1_IJiNS3_ILi1EEEEEENS0_6LayoutINS1_IJS4_S5_EEENS1_IJS7_NS3_ILi129EEEEEEEENS0_9TiledCopyINS0_9Copy_AtomIJNS0_13UniversalCopyIffEEfEEENS9_INS1_IJNS1_IJS5_NS3_ILi32EEEEEES7_EEENS1_IJNS1_IJSJ_S7_EEENS3_ILi0EEEEEEEENS1_IJSJ_S5_EEEEEfS8_SD_SR_fNS1_IJS7_iEEENS9_INS1_IJS4_S4_EEENS1_IJS7_S4_EEEEENS0_8TiledMMAINS0_8MMA_AtomIJNS0_12UniversalFMAIffffEEEEENS9_INS1_IJNS3_ILi16EEES11_S7_EEENS1_IJS7_S11_SN_EEEEENS1_IJNS0_10UnderscoreES15_S15_EEEEEffEvT_T0_PKT1_T2_T3_T4_PKT5_T6_T7_T8_PT9_T10_T11_T12_T13_T14_,"aw",@nobits
	.sectionflags	@""
	.align	4
.nv.shared._Z11gemm_deviceIN4cute5tupleIJiiiEEENS1_IJNS0_1CILi128EEES4_NS3_ILi8EEEEEEfNS1_IJiNS3_ILi1EEEEEENS0_6LayoutINS1_IJS4_S5_EEENS1_IJS7_NS3_ILi129EEEEEEEENS0_9TiledCopyINS0_9Copy_AtomIJNS0_13UniversalCopyIffEEfEEENS9_INS1_IJNS1_IJS5_NS3_ILi32EEEEEES7_EEENS1_IJNS1_IJSJ_S7_EEENS3_ILi0EEEEEEEENS1_IJSJ_S5_EEEEEfS8_SD_SR_fNS1_IJS7_iEEENS9_INS1_IJS4_S4_EEENS1_IJS7_S4_EEEEENS0_8TiledMMAINS0_8MMA_AtomIJNS0_12UniversalFMAIffffEEEEENS9_INS1_IJNS3_ILi16EEES11_S7_EEENS1_IJS7_S11_SN_EEEEENS1_IJNS0_10UnderscoreES15_S15_EEEEEffEvT_T0_PKT1_T2_T3_T4_PKT5_T6_T7_T8_PT9_T10_T11_T12_T13_T14_:
	.zero		9272


//--------------------- .nv.shared._Z11gemm_deviceIN4cute5tupleIJiiiEEENS1_IJNS0_1CILi128EEES4_NS3_ILi8EEEEEEfNS1_IJNS3_ILi1EEEiEEENS0_6LayoutINS1_IJS4_S5_EEENS1_IJS7_S4_EEEEENS0_9TiledCopyINS0_9Copy_AtomIJNS0_13UniversalCopyIN7cutlass9uint128_tESH_EEfEEENS9_INS1_IJNS3_ILi256EEENS3_ILi4EEEEEENS1_IJSL_S7_EEEEESA_EEfS8_SC_SP_fS8_NS9_INS1_IJS4_S4_EEESB_EENS0_8TiledMMAINS0_8MMA_AtomIJNS0_12UniversalFMAIffffEEEEENS9_INS1_IJNS3_ILi16EEESX_S7_EEENS1_IJS7_SX_NS3_ILi0EEEEEEEENS1_IJNS0_10UnderscoreES12_S12_EEEEEffEvT_T0_PKT1_T2_T3_T4_PKT5_T6_T7_T8_PT9_T10_T11_T12_T13_T14_ --------------------------
	.section	.nv.shared._Z11gemm_deviceIN4cute5tupleIJiiiEEENS1_IJNS0_1CILi128EEES4_NS3_ILi8EEEEEEfNS1_IJNS3_ILi1EEEiEEENS0_6LayoutINS1_IJS4_S5_EEENS1_IJS7_S4_EEEEENS0_9TiledCopyINS0_9Copy_AtomIJNS0_13UniversalCopyIN7cutlass9uint128_tESH_EEfEEENS9_INS1_IJNS3_ILi256EEENS3_ILi4EEEEEENS1_IJSL_S7_EEEEESA_EEfS8_SC_SP_fS8_NS9_INS1_IJS4_S4_EEESB_EENS0_8TiledMMAINS0_8MMA_AtomIJNS0_12UniversalFMAIffffEEEEENS9_INS1_IJNS3_ILi16EEESX_S7_EEENS1_IJS7_SX_NS3_ILi0EEEEEEEENS1_IJNS0_10UnderscoreES12_S12_EEEEEffEvT_T0_PKT1_T2_T3_T4_PKT5_T6_T7_T8_PT9_T10_T11_T12_T13_T14_,"aw",@nobits
	.sectionflags	@""
	.align	4
.nv.shared._Z11gemm_deviceIN4cute5tupleIJiiiEEENS1_IJNS0_1CILi128EEES4_NS3_ILi8EEEEEEfNS1_IJNS3_ILi1EEEiEEENS0_6LayoutINS1_IJS4_S5_EEENS1_IJS7_S4_EEEEENS0_9TiledCopyINS0_9Copy_AtomIJNS0_13UniversalCopyIN7cutlass9uint128_tESH_EEfEEENS9_INS1_IJNS3_ILi256EEENS3_ILi4EEEEEENS1_IJSL_S7_EEEEESA_EEfS8_SC_SP_fS8_NS9_INS1_IJS4_S4_EEESB_EENS0_8TiledMMAINS0_8MMA_AtomIJNS0_12UniversalFMAIffffEEEEENS9_INS1_IJNS3_ILi16EEESX_S7_EEENS1_IJS7_SX_NS3_ILi0EEEEEEEENS1_IJNS0_10UnderscoreES12_S12_EEEEEffEvT_T0_PKT1_T2_T3_T4_PKT5_T6_T7_T8_PT9_T10_T11_T12_T13_T14_:
	.zero		9216


//--------------------- .nv.constant0._ZN3cub17CUB_300001_SM_9006detail11EmptyKernelIvEEvv --------------------------
	.section	.nv.constant0._ZN3cub17CUB_300001_SM_9006detail11EmptyKernelIvEEvv,"a",@progbits
	.sectionflags	@""
	.align	4
.nv.constant0._ZN3cub17CUB_300001_SM_9006detail11EmptyKernelIvEEvv:
	.zero		528


//--------------------- .nv.constant0._Z11gemm_deviceIN4cute5tupleIJiiiEEENS1_IJNS0_1CILi128EEES4_NS3_ILi8EEEEEEfNS1_IJiNS3_ILi1EEEEEENS0_6LayoutINS1_IJS4_S5_EEENS1_IJS7_NS3_ILi129EEEEEEEENS0_9TiledCopyINS0_9Copy_AtomIJNS0_13UniversalCopyIffEEfEEENS9_INS1_IJNS1_IJS5_NS3_ILi32EEEEEES7_EEENS1_IJNS1_IJSJ_S7_EEENS3_ILi0EEEEEEEENS1_IJSJ_S5_EEEEEfS8_SD_SR_fNS1_IJS7_iEEENS9_INS1_IJS4_S4_EEENS1_IJS7_S4_EEEEENS0_8TiledMMAINS0_8MMA_AtomIJNS0_12UniversalFMAIffffEEEEENS9_INS1_IJNS3_ILi16EEES11_S7_EEENS1_IJS7_S11_SN_EEEEENS1_IJNS0_10UnderscoreES15_S15_EEEEEffEvT_T0_PKT1_T2_T3_T4_PKT5_T6_T7_T8_PT9_T10_T11_T12_T13_T14_ --------------------------
	.section	.nv.constant0._Z11gemm_deviceIN4cute5tupleIJiiiEEENS1_IJNS0_1CILi128EEES4_NS3_ILi8EEEEEEfNS1_IJiNS3_ILi1EEEEEENS0_6LayoutINS1_IJS4_S5_EEENS1_IJS7_NS3_ILi129EEEEEEEENS0_9TiledCopyINS0_9Copy_AtomIJNS0_13UniversalCopyIffEEfEEENS9_INS1_IJNS1_IJS5_NS3_ILi32EEEEEES7_EEENS1_IJNS1_IJSJ_S7_EEENS3_ILi0EEEEEEEENS1_IJSJ_S5_EEEEEfS8_SD_SR_fNS1_IJS7_iEEENS9_INS1_IJS4_S4_EEENS1_IJS7_S4_EEEEENS0_8TiledMMAINS0_8MMA_AtomIJNS0_12UniversalFMAIffffEEEEENS9_INS1_IJNS3_ILi16EEES11_S7_EEENS1_IJS7_S11_SN_EEEEENS1_IJNS0_10UnderscoreES15_S15_EEEEEffEvT_T0_PKT1_T2_T3_T4_PKT5_T6_T7_T8_PT9_T10_T11_T12_T13_T14_,"a",@progbits
	.sectionflags	@""
	.align	4
.nv.constant0._Z11gemm_deviceIN4cute5tupleIJiiiEEENS1_IJNS0_1CILi128EEES4_NS3_ILi8EEEEEEfNS1_IJiNS3_ILi1EEEEEENS0_6LayoutINS1_IJS4_S5_EEENS1_IJS7_NS3_ILi129EEEEEEEENS0_9TiledCopyINS0_9Copy_AtomIJNS0_13UniversalCopyIffEEfEEENS9_INS1_IJNS1_IJS5_NS3_ILi32EEEEEES7_EEENS1_IJNS1_IJSJ_S7_EEENS3_ILi0EEEEEEEENS1_IJSJ_S5_EEEEEfS8_SD_SR_fNS1_IJS7_iEEENS9_INS1_IJS4_S4_EEENS1_IJS7_S4_EEEEENS0_8TiledMMAINS0_8MMA_AtomIJNS0_12UniversalFMAIffffEEEEENS9_INS1_IJNS3_ILi16EEES11_S7_EEENS1_IJS7_S11_SN_EEEEENS1_IJNS0_10UnderscoreES15_S15_EEEEEffEvT_T0_PKT1_T2_T3_T4_PKT5_T6_T7_T8_PT9_T10_T11_T12_T13_T14_:
	.zero		600


//--------------------- .nv.constant0._Z11gemm_deviceIN4cute5tupleIJiiiEEENS1_IJNS0_1CILi128EEES4_NS3_ILi8EEEEEEfNS1_IJNS3_ILi1EEEiEEENS0_6LayoutINS1_IJS4_S5_EEENS1_IJS7_S4_EEEEENS0_9TiledCopyINS0_9Copy_AtomIJNS0_13UniversalCopyIN7cutlass9uint128_tESH_EEfEEENS9_INS1_IJNS3_ILi256EEENS3_ILi4EEEEEENS1_IJSL_S7_EEEEESA_EEfS8_SC_SP_fS8_NS9_INS1_IJS4_S4_EEESB_EENS0_8TiledMMAINS0_8MMA_AtomIJNS0_12UniversalFMAIffffEEEEENS9_INS1_IJNS3_ILi16EEESX_S7_EEENS1_IJS7_SX_NS3_ILi0EEEEEEEENS1_IJNS0_10UnderscoreES12_S12_EEEEEffEvT_T0_PKT1_T2_T3_T4_PKT5_T6_T7_T8_PT9_T10_T11_T12_T13_T14_ --------------------------
	.section	.nv.constant0._Z11gemm_deviceIN4cute5tupleIJiiiEEENS1_IJNS0_1CILi128EEES4_NS3_ILi8EEEEEEfNS1_IJNS3_ILi1EEEiEEENS0_6LayoutINS1_IJS4_S5_EEENS1_IJS7_S4_EEEEENS0_9TiledCopyINS0_9Copy_AtomIJNS0_13UniversalCopyIN7cutlass9uint128_tESH_EEfEEENS9_INS1_IJNS3_ILi256EEENS3_ILi4EEEEEENS1_IJSL_S7_EEEEESA_EEfS8_SC_SP_fS8_NS9_INS1_IJS4_S4_EEESB_EENS0_8TiledMMAINS0_8MMA_AtomIJNS0_12UniversalFMAIffffEEEEENS9_INS1_IJNS3_ILi16EEESX_S7_EEENS1_IJS7_SX_NS3_ILi0EEEEEEEENS1_IJNS0_10UnderscoreES12_S12_EEEEEffEvT_T0_PKT1_T2_T3_T4_PKT5_T6_T7_T8_PT9_T10_T11_T12_T13_T14_,"a",@progbits
	.sectionflags	@""
	.align	4
.nv.constant0._Z11gemm_deviceIN4cute5tupleIJiiiEEENS1_IJNS0_1CILi128EEES4_NS3_ILi8EEEEEEfNS1_IJNS3_ILi1EEEiEEENS0_6LayoutINS1_IJS4_S5_EEENS1_IJS7_S4_EEEEENS0_9TiledCopyINS0_9Copy_AtomIJNS0_13UniversalCopyIN7cutlass9uint128_tESH_EEfEEENS9_INS1_IJNS3_ILi256EEENS3_ILi4EEEEEENS1_IJSL_S7_EEEEESA_EEfS8_SC_SP_fS8_NS9_INS1_IJS4_S4_EEESB_EENS0_8TiledMMAINS0_8MMA_AtomIJNS0_12UniversalFMAIffffEEEEENS9_INS1_IJNS3_ILi16EEESX_S7_EEENS1_IJS7_SX_NS3_ILi0EEEEEEEENS1_IJNS0_10UnderscoreES12_S12_EEEEEffEvT_T0_PKT1_T2_T3_T4_PKT5_T6_T7_T8_PT9_T10_T11_T12_T13_T14_:
	.zero		600


//--------------------- SYMBOLS --------------------------

	.type		.nv.reservedSmem.offset0,@object
	.size		.nv.reservedSmem.offset0,0x4
